	.headerflags	@"EF_CUDA_TEXMODE_UNIFIED EF_CUDA_64BIT_ADDRESS EF_CUDA_SM86 EF_CUDA_VIRTUAL_SM(EF_CUDA_SM86)"
	.elftype	@"ET_EXEC"


//--------------------- .nv.info                  --------------------------
	.section	.nv.info,"",@"SHT_CUDA_INFO"
	.align	4


	//----- nvinfo : EIATTR_REGCOUNT
	.align		4
        /*0000*/ 	.byte	0x04, 0x2f
        /*0002*/ 	.short	(.L_2 - .L_1)
	.align		4
.L_1:
        /*0004*/ 	.word	index@(triton_red_fused__to_copy_add_amax_amin_clamp_mul_native_layer_norm_reciprocal_1)
        /*0008*/ 	.word	0x00000028


	//----- nvinfo : EIATTR_MIN_STACK_SIZE
	.align		4
.L_2:
        /*000c*/ 	.byte	0x04, 0x12
        /*000e*/ 	.short	(.L_4 - .L_3)
	.align		4
.L_3:
        /*0010*/ 	.word	index@(triton_red_fused__to_copy_add_amax_amin_clamp_mul_native_layer_norm_reciprocal_1)
        /*0014*/ 	.word	0x00000000


	//----- nvinfo : EIATTR_FRAME_SIZE
	.align		4
.L_4:
        /*0018*/ 	.byte	0x04, 0x11
        /*001a*/ 	.short	(.L_6 - .L_5)
	.align		4
.L_5:
        /*001c*/ 	.word	index@(triton_red_fused__to_copy_add_amax_amin_clamp_mul_native_layer_norm_reciprocal_1)
        /*0020*/ 	.word	0x00000000


	//----- nvinfo : EIATTR_MIN_STACK_SIZE
	.align		4
.L_6:
        /*0024*/ 	.byte	0x04, 0x12
        /*0026*/ 	.short	(.L_8 - .L_7)
	.align		4
.L_7:
        /*0028*/ 	.word	index@(triton_red_fused__to_copy_add_amax_amin_clamp_mul_native_layer_norm_reciprocal_1)
        /*002c*/ 	.word	0x00000000
.L_8:


//--------------------- .nv.info.triton_red_fused__to_copy_add_amax_amin_clamp_mul_native_layer_norm_reciprocal_1 --------------------------
	.section	.nv.info.triton_red_fused__to_copy_add_amax_amin_clamp_mul_native_layer_norm_reciprocal_1,"",@"SHT_CUDA_INFO"
	.sectionflags	@""
	.align	4


	//----- nvinfo : EIATTR_CUDA_API_VERSION
	.align		4
        /*0000*/ 	.byte	0x04, 0x37
        /*0002*/ 	.short	(.L_10 - .L_9)
.L_9:
        /*0004*/ 	.word	0x0000007c


	//----- nvinfo : EIATTR_SW2861232_WAR
	.align		4
.L_10:
        /*0008*/ 	.byte	0x01, 0x35
	.zero		2


	//----- nvinfo : EIATTR_PARAM_CBANK
	.align		4
        /*000c*/ 	.byte	0x04, 0x0a
        /*000e*/ 	.short	(.L_12 - .L_11)
	.align		4
.L_11:
        /*0010*/ 	.word	index@(.nv.constant0.triton_red_fused__to_copy_add_amax_amin_clamp_mul_native_layer_norm_reciprocal_1)
        /*0014*/ 	.short	0x0160
        /*0016*/ 	.short	0x0090


	//----- nvinfo : EIATTR_CBANK_PARAM_SIZE
	.align		4
.L_12:
        /*0018*/ 	.byte	0x03, 0x19
        /*001a*/ 	.short	0x0090


	//----- nvinfo : EIATTR_KPARAM_INFO
	.align		4
        /*001c*/ 	.byte	0x04, 0x17
        /*001e*/ 	.short	(.L_14 - .L_13)
.L_13:
        /*0020*/ 	.word	0x00000000
        /*0024*/ 	.short	0x0012
        /*0026*/ 	.short	0x0088
        /*0028*/ 	.byte	0x00, 0xf4, 0x21, 0x00


	//----- nvinfo : EIATTR_KPARAM_INFO
	.align		4
.L_14:
        /*002c*/ 	.byte	0x04, 0x17
        /*002e*/ 	.short	(.L_16 - .L_15)
.L_15:
        /*0030*/ 	.word	0x00000000
        /*0034*/ 	.short	0x0011
        /*0036*/ 	.short	0x0084
        /*0038*/ 	.byte	0x00, 0xf0, 0x11, 0x00


	//----- nvinfo : EIATTR_KPARAM_INFO
	.align		4
.L_16:
        /*003c*/ 	.byte	0x04, 0x17
        /*003e*/ 	.short	(.L_18 - .L_17)
.L_17:
        /*0040*/ 	.word	0x00000000
        /*0044*/ 	.short	0x0010
        /*0046*/ 	.short	0x0080
        /*0048*/ 	.byte	0x00, 0xf0, 0x11, 0x00


	//----- nvinfo : EIATTR_KPARAM_INFO
	.align		4
.L_18:
        /*004c*/ 	.byte	0x04, 0x17
        /*004e*/ 	.short	(.L_20 - .L_19)
.L_19:
        /*0050*/ 	.word	0x00000000
        /*0054*/ 	.short	0x000f
        /*0056*/ 	.short	0x0078
        /*0058*/ 	.byte	0x00, 0xf4, 0x21, 0x00


	//----- nvinfo : EIATTR_KPARAM_INFO
	.align		4
.L_20:
        /*005c*/ 	.byte	0x04, 0x17
        /*005e*/ 	.short	(.L_22 - .L_21)
.L_21:
        /*0060*/ 	.word	0x00000000
        /*0064*/ 	.short	0x000e
        /*0066*/ 	.short	0x0070
        /*0068*/ 	.byte	0x00, 0xf4, 0x21, 0x00


	//----- nvinfo : EIATTR_KPARAM_INFO
	.align		4
.L_22:
        /*006c*/ 	.byte	0x04, 0x17
        /*006e*/ 	.short	(.L_24 - .L_23)
.L_23:
        /*0070*/ 	.word	0x00000000
        /*0074*/ 	.short	0x000d
        /*0076*/ 	.short	0x0068
        /*0078*/ 	.byte	0x00, 0xf4, 0x21, 0x00


	//----- nvinfo : EIATTR_KPARAM_INFO
	.align		4
.L_24:
        /*007c*/ 	.byte	0x04, 0x17
        /*007e*/ 	.short	(.L_26 - .L_25)
.L_25:
        /*0080*/ 	.word	0x00000000
        /*0084*/ 	.short	0x000c
        /*0086*/ 	.short	0x0060
        /*0088*/ 	.byte	0x00, 0xf4, 0x21, 0x00


	//----- nvinfo : EIATTR_KPARAM_INFO
	.align		4
.L_26:
        /*008c*/ 	.byte	0x04, 0x17
        /*008e*/ 	.short	(.L_28 - .L_27)
.L_27:
        /*0090*/ 	.word	0x00000000
        /*0094*/ 	.short	0x000b
        /*0096*/ 	.short	0x0058
        /*0098*/ 	.byte	0x00, 0xf4, 0x21, 0x00


	//----- nvinfo : EIATTR_KPARAM_INFO
	.align		4
.L_28:
        /*009c*/ 	.byte	0x04, 0x17
        /*009e*/ 	.short	(.L_30 - .L_29)
.L_29:
        /*00a0*/ 	.word	0x00000000
        /*00a4*/ 	.short	0x000a
        /*00a6*/ 	.short	0x0050
        /*00a8*/ 	.byte	0x00, 0xf4, 0x21, 0x00


	//----- nvinfo : EIATTR_KPARAM_INFO
	.align		4
.L_30:
        /*00ac*/ 	.byte	0x04, 0x17
        /*00ae*/ 	.short	(.L_32 - .L_31)
.L_31:
        /*00b0*/ 	.word	0x00000000
        /*00b4*/ 	.short	0x0009
        /*00b6*/ 	.short	0x0048
        /*00b8*/ 	.byte	0x00, 0xf4, 0x21, 0x00


	//----- nvinfo : EIATTR_KPARAM_INFO
	.align		4
.L_32:
        /*00bc*/ 	.byte	0x04, 0x17
        /*00be*/ 	.short	(.L_34 - .L_33)
.L_33:
        /*00c0*/ 	.word	0x00000000
        /*00c4*/ 	.short	0x0008
        /*00c6*/ 	.short	0x0040
        /*00c8*/ 	.byte	0x00, 0xf4, 0x21, 0x00


	//----- nvinfo : EIATTR_KPARAM_INFO
	.align		4
.L_34:
        /*00cc*/ 	.byte	0x04, 0x17
        /*00ce*/ 	.short	(.L_36 - .L_35)
.L_35:
        /*00d0*/ 	.word	0x00000000
        /*00d4*/ 	.short	0x0007
        /*00d6*/ 	.short	0x0038
        /*00d8*/ 	.byte	0x00, 0xf4, 0x21, 0x00


	//----- nvinfo : EIATTR_KPARAM_INFO
	.align		4
.L_36:
        /*00dc*/ 	.byte	0x04, 0x17
        /*00de*/ 	.short	(.L_38 - .L_37)
.L_37:
        /*00e0*/ 	.word	0x00000000
        /*00e4*/ 	.short	0x0006
        /*00e6*/ 	.short	0x0030
        /*00e8*/ 	.byte	0x00, 0xf4, 0x21, 0x00


	//----- nvinfo : EIATTR_KPARAM_INFO
	.align		4
.L_38:
        /*00ec*/ 	.byte	0x04, 0x17
        /*00ee*/ 	.short	(.L_40 - .L_39)
.L_39:
        /*00f0*/ 	.word	0x00000000
        /*00f4*/ 	.short	0x0005
        /*00f6*/ 	.short	0x0028
        /*00f8*/ 	.byte	0x00, 0xf4, 0x21, 0x00


	//----- nvinfo : EIATTR_KPARAM_INFO
	.align		4
.L_40:
        /*00fc*/ 	.byte	0x04, 0x17
        /*00fe*/ 	.short	(.L_42 - .L_41)
.L_41:
        /*0100*/ 	.word	0x00000000
        /*0104*/ 	.short	0x0004
        /*0106*/ 	.short	0x0020
        /*0108*/ 	.byte	0x00, 0xf4, 0x21, 0x00


	//----- nvinfo : EIATTR_KPARAM_INFO
	.align		4
.L_42:
        /*010c*/ 	.byte	0x04, 0x17
        /*010e*/ 	.short	(.L_44 - .L_43)
.L_43:
        /*0110*/ 	.word	0x00000000
        /*0114*/ 	.short	0x0003
        /*0116*/ 	.short	0x0018
        /*0118*/ 	.byte	0x00, 0xf4, 0x21, 0x00


	//----- nvinfo : EIATTR_KPARAM_INFO
	.align		4
.L_44:
        /*011c*/ 	.byte	0x04, 0x17
        /*011e*/ 	.short	(.L_46 - .L_45)
.L_45:
        /*0120*/ 	.word	0x00000000
        /*0124*/ 	.short	0x0002
        /*0126*/ 	.short	0x0010
        /*0128*/ 	.byte	0x00, 0xf4, 0x21, 0x00


	//----- nvinfo : EIATTR_KPARAM_INFO
	.align		4
.L_46:
        /*012c*/ 	.byte	0x04, 0x17
        /*012e*/ 	.short	(.L_48 - .L_47)
.L_47:
        /*0130*/ 	.word	0x00000000
        /*0134*/ 	.short	0x0001
        /*0136*/ 	.short	0x0008
        /*0138*/ 	.byte	0x00, 0xf4, 0x21, 0x00


	//----- nvinfo : EIATTR_KPARAM_INFO
	.align		4
.L_48:
        /*013c*/ 	.byte	0x04, 0x17
        /*013e*/ 	.short	(.L_50 - .L_49)
.L_49:
        /*0140*/ 	.word	0x00000000
        /*0144*/ 	.short	0x0000
        /*0146*/ 	.short	0x0000
        /*0148*/ 	.byte	0x00, 0xf4, 0x21, 0x00


	//----- nvinfo : EIATTR_MAXREG_COUNT
	.align		4
.L_50:
        /*014c*/ 	.byte	0x03, 0x1b
        /*014e*/ 	.short	0x00ff


	//----- nvinfo : EIATTR_COOP_GROUP_MASK_REGIDS
	.align		4
        /*0150*/ 	.byte	0x04, 0x29
        /*0152*/ 	.short	(.L_52 - .L_51)


	//   ....[0]....
.L_51:
        /*0154*/ 	.word	0xffffffff


	//   ....[1]....
        /*0158*/ 	.word	0xffffffff


	//   ....[2]....
        /*015c*/ 	.word	0xffffffff


	//   ....[3]....
        /*0160*/ 	.word	0xffffffff


	//   ....[4]....
        /*0164*/ 	.word	0xffffffff


	//   ....[5]....
        /*0168*/ 	.word	0xffffffff


	//   ....[6]....
        /*016c*/ 	.word	0xffffffff


	//   ....[7]....
        /*0170*/ 	.word	0xffffffff


	//   ....[8]....
        /*0174*/ 	.word	0xffffffff


	//   ....[9]....
        /*0178*/ 	.word	0xffffffff


	//   ....[10]....
        /*017c*/ 	.word	0xffffffff


	//   ....[11]....
        /*0180*/ 	.word	0xffffffff


	//   ....[12]....
        /*0184*/ 	.word	0xffffffff


	//   ....[13]....
        /*0188*/ 	.word	0xffffffff


	//   ....[14]....
        /*018c*/ 	.word	0xffffffff


	//   ....[15]....
        /*0190*/ 	.word	0xffffffff


	//   ....[16]....
        /*0194*/ 	.word	0xffffffff


	//   ....[17]....
        /*0198*/ 	.word	0xffffffff


	//   ....[18]....
        /*019c*/ 	.word	0xffffffff


	//   ....[19]....
        /*01a0*/ 	.word	0xffffffff


	//   ....[20]....
        /*01a4*/ 	.word	0xffffffff


	//   ....[21]....
        /*01a8*/ 	.word	0xffffffff


	//   ....[22]....
        /*01ac*/ 	.word	0xffffffff


	//   ....[23]....
        /*01b0*/ 	.word	0xffffffff


	//   ....[24]....
        /*01b4*/ 	.word	0xffffffff


	//   ....[25]....
        /*01b8*/ 	.word	0xffffffff


	//   ....[26]....
        /*01bc*/ 	.word	0xffffffff


	//   ....[27]....
        /*01c0*/ 	.word	0xffffffff


	//   ....[28]....
        /*01c4*/ 	.word	0xffffffff


	//   ....[29]....
        /*01c8*/ 	.word	0xffffffff


	//   ....[30]....
        /*01cc*/ 	.word	0xffffffff


	//   ....[31]....
        /*01d0*/ 	.word	0xffffffff


	//   ....[32]....
        /*01d4*/ 	.word	0xffffffff


	//   ....[33]....
        /*01d8*/ 	.word	0xffffffff


	//   ....[34]....
        /*01dc*/ 	.word	0xffffffff


	//----- nvinfo : EIATTR_COOP_GROUP_INSTR_OFFSETS
	.align		4
.L_52:
        /*01e0*/ 	.byte	0x04, 0x28
        /*01e2*/ 	.short	(.L_54 - .L_53)


	//   ....[0]....
.L_53:
        /*01e4*/ 	.word	0x00000aa0


	//   ....[1]....
        /*01e8*/ 	.word	0x00000b60


	//   ....[2]....
        /*01ec*/ 	.word	0x00000c20


	//   ....[3]....
        /*01f0*/ 	.word	0x00000c80


	//   ....[4]....
        /*01f4*/ 	.word	0x00000d60


	//   ....[5]....
        /*01f8*/ 	.word	0x00000dd0


	//   ....[6]....
        /*01fc*/ 	.word	0x00000ee0


	//   ....[7]....
        /*0200*/ 	.word	0x00000f40


	//   ....[8]....
        /*0204*/ 	.word	0x00001000


	//   ....[9]....
        /*0208*/ 	.word	0x00001070


	//   ....[10]....
        /*020c*/ 	.word	0x00001180


	//   ....[11]....
        /*0210*/ 	.word	0x00001190


	//   ....[12]....
        /*0214*/ 	.word	0x000011d0


	//   ....[13]....
        /*0218*/ 	.word	0x00001210


	//   ....[14]....
        /*021c*/ 	.word	0x00001290


	//   ....[15]....
        /*0220*/ 	.word	0x00001350


	//   ....[16]....
        /*0224*/ 	.word	0x000013a0


	//   ....[17]....
        /*0228*/ 	.word	0x00001470


	//   ....[18]....
        /*022c*/ 	.word	0x000014d0


	//   ....[19]....
        /*0230*/ 	.word	0x00002610


	//   ....[20]....
        /*0234*/ 	.word	0x00002650


	//   ....[21]....
        /*0238*/ 	.word	0x00002780


	//   ....[22]....
        /*023c*/ 	.word	0x00002a00


	//   ....[23]....
        /*0240*/ 	.word	0x00002a70


	//   ....[24]....
        /*0244*/ 	.word	0x00002ab0


	//   ....[25]....
        /*0248*/ 	.word	0x00002be0


	//   ....[26]....
        /*024c*/ 	.word	0x00002c30


	//   ....[27]....
        /*0250*/ 	.word	0x00002c80


	//   ....[28]....
        /*0254*/ 	.word	0x00002c90


	//   ....[29]....
        /*0258*/ 	.word	0x00002cf0


	//   ....[30]....
        /*025c*/ 	.word	0x00002d10


	//   ....[31]....
        /*0260*/ 	.word	0x00002da0


	//   ....[32]....
        /*0264*/ 	.word	0x00002e30


	//   ....[33]....
        /*0268*/ 	.word	0x00002e80


	//   ....[34]....
        /*026c*/ 	.word	0x00002ec0


	//----- nvinfo : EIATTR_EXIT_INSTR_OFFSETS
	.align		4
.L_54:
        /*0270*/ 	.byte	0x04, 0x1c
        /*0272*/ 	.short	(.L_56 - .L_55)


	//   ....[0]....
.L_55:
        /*0274*/ 	.word	0x000041b0


	//   ....[1]....
        /*0278*/ 	.word	0x000041d0


	//----- nvinfo : EIATTR_REQNTID
	.align		4
.L_56:
        /*027c*/ 	.byte	0x04, 0x10
        /*027e*/ 	.short	(.L_58 - .L_57)
.L_57:
        /*0280*/ 	.word	0x00000100
        /*0284*/ 	.word	0x00000001
        /*0288*/ 	.word	0x00000001
.L_58:


//--------------------- .nv.callgraph             --------------------------
	.section	.nv.callgraph,"",@"SHT_CUDA_CALLGRAPH"
	.align	4
	.sectionentsize	8
	.align		4
        /*0000*/ 	.word	0x00000000
	.align		4
        /*0004*/ 	.word	0xffffffff
	.align		4
        /*0008*/ 	.word	0x00000000
	.align		4
        /*000c*/ 	.word	0xfffffffe
	.align		4
        /*0010*/ 	.word	0x00000000
	.align		4
        /*0014*/ 	.word	0xfffffffd
	.align		4
        /*0018*/ 	.word	0x00000000
	.align		4
        /*001c*/ 	.word	0xfffffffc


//--------------------- .nv.rel.action            --------------------------
	.section	.nv.rel.action,"",@"SHT_CUDA_RELOCINFO"
	.align	8
	.sectionentsize	8
        /*0000*/ 	.byte	0x73, 0x00, 0x00, 0x00, 0x00, 0x00, 0x00, 0x00, 0x00, 0x00, 0x00, 0x11, 0x25, 0x00, 0x05, 0x36


//--------------------- .nv.constant4             --------------------------
	.section	.nv.constant4,"a",@progbits
	.align	8
	.align		8
.nv.constant4:
        /*0000*/ 	.dword	_$_str


//--------------------- .nv.constant0.triton_red_fused__to_copy_add_amax_amin_clamp_mul_native_layer_norm_reciprocal_1 --------------------------
	.section	.nv.constant0.triton_red_fused__to_copy_add_amax_amin_clamp_mul_native_layer_norm_reciprocal_1,"a",@progbits
	.sectionflags	@""
	.align	4
.nv.constant0.triton_red_fused__to_copy_add_amax_amin_clamp_mul_native_layer_norm_reciprocal_1:
	.zero		496


//--------------------- .text.triton_red_fused__to_copy_add_amax_amin_clamp_mul_native_layer_norm_reciprocal_1 --------------------------
	.section	.text.triton_red_fused__to_copy_add_amax_amin_clamp_mul_native_layer_norm_reciprocal_1,"ax",@progbits
	.sectionflags	@"SHF_BARRIERS=1"
	.sectioninfo	@"SHI_REGISTERS=40"
	.align	128
        .global         triton_red_fused__to_copy_add_amax_amin_clamp_mul_native_layer_norm_reciprocal_1
        .type           triton_red_fused__to_copy_add_amax_amin_clamp_mul_native_layer_norm_reciprocal_1,@function
        .size           triton_red_fused__to_copy_add_amax_amin_clamp_mul_native_layer_norm_reciprocal_1,(.L_x_1 - triton_red_fused__to_copy_add_amax_amin_clamp_mul_native_layer_norm_reciprocal_1)
        .other          triton_red_fused__to_copy_add_amax_amin_clamp_mul_native_layer_norm_reciprocal_1,@"STO_CUDA_ENTRY STV_DEFAULT"
triton_red_fused__to_copy_add_amax_amin_clamp_mul_native_layer_norm_reciprocal_1:
.text.triton_red_fused__to_copy_add_amax_amin_clamp_mul_native_layer_norm_reciprocal_1:
[----:B------:R-:W-:Y:S02]  /*0000*/  IMAD.MOV.U32 R1, RZ, RZ, c[0x0][0x28] ;  /* 0x00000a00ff017624 */ /* 0x000fe400078e00ff */
[----:B------:R-:W0:Y:S01]  /*0010*/  S2R R14, SR_TID.X ;  /* 0x00000000000e7919 */ /* 0x000e220000002100 */
[----:B------:R-:W1:Y:S01]  /*0020*/  S2UR UR20, SR_CTAID.X ;  /* 0x00000000001479c3 */ /* 0x000e620000002500 */
[----:B------:R-:W-:Y:S01]  /*0030*/  UMOV UR21, 0x2 ;  /* 0x0000000200157882 */ /* 0x000fe20000000000 */
[----:B------:R-:W-:Y:S01]  /*0040*/  CS2R R8, SRZ ;  /* 0x0000000000087805 */ /* 0x000fe2000001ff00 */
[----:B------:R-:W-:Y:S01]  /*0050*/  IMAD.U32 R20, RZ, RZ, UR21 ;  /* 0x00000015ff147e24 */ /* 0x000fe2000f8e00ff */
[----:B------:R-:W-:Y:S01]  /*0060*/  CS2R R12, SRZ ;  /* 0x00000000000c7805 */ /* 0x000fe2000001ff00 */
[----:B------:R-:W-:Y:S01]  /*0070*/  IMAD.U32 R19, RZ, RZ, UR21 ;  /* 0x00000015ff137e24 */ /* 0x000fe2000f8e00ff */
[----:B------:R-:W-:Y:S01]  /*0080*/  ULDC.64 UR10, c[0x0][0x118] ;  /* 0x00004600000a7ab9 */ /* 0x000fe20000000a00 */
[----:B0-----:R-:W-:Y:S01]  /*0090*/  IMAD.SHL.U32 R0, R14, 0x4, RZ ;  /* 0x000000040e007824 */ /* 0x001fe200078e00ff */
[----:B-1----:R-:W-:Y:S01]  /*00a0*/  UISETP.GE.AND UP0, UPT, UR20, 0x1010, UPT ;  /* 0x000010101400788c */ /* 0x002fe2000bf06270 */
[----:B------:R-:W-:-:S03]  /*00b0*/  IMAD.U32 R3, RZ, RZ, UR20 ;  /* 0x00000014ff037e24 */ /* 0x000fc6000f8e00ff */
[----:B------:R-:W-:Y:S02]  /*00c0*/  LOP3.LUT R0, R0, 0x3fc, RZ, 0xc0, !PT ;  /* 0x000003fc00007812 */ /* 0x000fe400078ec0ff */
[----:B------:R-:W-:Y:S02]  /*00d0*/  PLOP3.LUT P1, PT, PT, PT, UP0, 0x80, 0x0 ;  /* 0x000000000000781c */ /* 0x000fe40003f2f008 */
[----:B------:R-:W-:Y:S01]  /*00e0*/  PLOP3.LUT P0, PT, PT, PT, UP0, 0x80, 0x0 ;  /* 0x000000000000781c */ /* 0x000fe20003f0f008 */
[----:B------:R-:W-:-:S04]  /*00f0*/  IMAD R4, R3, 0xc00, R0 ;  /* 0x00000c0003047824 */ /* 0x000fc800078e0200 */
[C---:B------:R-:W-:Y:S01]  /*0100*/  IMAD.WIDE R18, R4.reuse, R19, c[0x0][0x160] ;  /* 0x0000580004127625 */ /* 0x040fe200078e0213 */
[----:B------:R-:W-:-:S05]  /*0110*/  IADD3 R3, R4, 0x400, RZ ;  /* 0x0000040004037810 */ /* 0x000fca0007ffe0ff */
[----:B------:R-:W-:Y:S02]  /*0120*/  IMAD.WIDE R20, R3, R20, c[0x0][0x160] ;  /* 0x0000580003147625 */ /* 0x000fe400078e0214 */
[----:B------:R0:W2:Y:S04]  /*0130*/  @!P0 LDG.E.EL.64 R8, [R18.64] ;  /* 0x0000000a12088981 */ /* 0x0000a8000c2e1b00 */
[----:B------:R1:W3:Y:S01]  /*0140*/  @!P1 LDG.E.EL.64 R12, [R20.64] ;  /* 0x0000000a140c9981 */ /* 0x0002e2000c2e1b00 */
[----:B------:R-:W-:Y:S01]  /*0150*/  PLOP3.LUT P0, PT, PT, PT, UP0, 0x80, 0x0 ;  /* 0x000000000000781c */ /* 0x000fe20003f0f008 */
[----:B------:R-:W-:Y:S01]  /*0160*/  IMAD.U32 R25, RZ, RZ, UR21 ;  /* 0x00000015ff197e24 */ /* 0x000fe2000f8e00ff */
[----:B------:R-:W-:Y:S01]  /*0170*/  IADD3 R2, R4, 0x800, RZ ;  /* 0x0000080004027810 */ /* 0x000fe20007ffe0ff */
[----:B------:R-:W-:-:S04]  /*0180*/  CS2R R10, SRZ ;  /* 0x00000000000a7805 */ /* 0x000fc8000001ff00 */
[----:B------:R-:W-:-:S06]  /*0190*/  IMAD.WIDE R24, R2, R25, c[0x0][0x160] ;  /* 0x0000580002187625 */ /* 0x000fcc00078e0219 */
[----:B------:R4:W5:Y:S01]  /*01a0*/  @!P0 LDG.E.EL.64 R10, [R24.64] ;  /* 0x0000000a180a8981 */ /* 0x000962000c2e1b00 */
[----:B------:R-:W-:Y:S01]  /*01b0*/  PLOP3.LUT P1, PT, PT, PT, UP0, 0x40, 0x0 ;  /* 0x000000000000781c */ /* 0x000fe20003f2e808 */
[----:B------:R-:W-:Y:S01]  /*01c0*/  IMAD.MOV.U32 R31, RZ, RZ, 0x40400000 ;  /* 0x40400000ff1f7424 */ /* 0x000fe200078e00ff */
[----:B------:R-:W-:Y:S02]  /*01d0*/  PLOP3.LUT P2, PT, PT, PT, UP0, 0x40, 0x0 ;  /* 0x000000000000781c */ /* 0x000fe40003f4e808 */
[----:B0-----:R-:W-:Y:S02]  /*01e0*/  FSEL R19, RZ, 9, !P1 ;  /* 0x41100000ff137808 */ /* 0x001fe40004800000 */
[----:B-1----:R-:W-:Y:S02]  /*01f0*/  FSEL R20, RZ, 12, !P2 ;  /* 0x41400000ff147808 */ /* 0x002fe40005000000 */
[C---:B------:R-:W-:Y:S01]  /*0200*/  FSETP.GEU.AND P1, PT, R19.reuse, 1.175494350822287508e-38, PT ;  /* 0x008000001300780b */ /* 0x040fe20003f2e000 */
[----:B------:R-:W-:Y:S01]  /*0210*/  FMUL R0, R19, 16777216 ;  /* 0x4b80000013007820 */ /* 0x000fe20000400000 */
[----:B------:R-:W-:Y:S01]  /*0220*/  PLOP3.LUT P0, PT, PT, PT, UP0, 0x40, 0x0 ;  /* 0x000000000000781c */ /* 0x000fe20003f0e808 */
[C---:B------:R-:W-:Y:S01]  /*0230*/  FMUL R21, R20.reuse, 16777216 ;  /* 0x4b80000014157820 */ /* 0x040fe20000400000 */
[----:B------:R-:W-:-:S02]  /*0240*/  FSETP.GEU.AND P2, PT, R20, 1.175494350822287508e-38, PT ;  /* 0x008000001400780b */ /* 0x000fc40003f4e000 */
[----:B------:R-:W-:Y:S02]  /*0250*/  FSEL R18, R0, R19, !P1 ;  /* 0x0000001300127208 */ /* 0x000fe40004800000 */
[----:B------:R-:W-:Y:S02]  /*0260*/  FSEL R22, RZ, 6, !P0 ;  /* 0x40c00000ff167808 */ /* 0x000fe40004000000 */
[----:B----4-:R-:W-:Y:S02]  /*0270*/  FSEL R25, R21, R20, !P2 ;  /* 0x0000001415197208 */ /* 0x010fe40005000000 */
[----:B------:R-:W-:Y:S01]  /*0280*/  PLOP3.LUT P3, PT, PT, PT, UP0, 0x40, 0x0 ;  /* 0x000000000000781c */ /* 0x000fe20003f6e808 */
[C---:B------:R-:W-:Y:S01]  /*0290*/  FMUL R5, R22.reuse, 16777216 ;  /* 0x4b80000016057820 */ /* 0x040fe20000400000 */
[----:B------:R-:W0:Y:S01]  /*02a0*/  MUFU.RCP R18, R18 ;  /* 0x0000001200127308 */ /* 0x000e220000001000 */
[----:B------:R-:W-:Y:S02]  /*02b0*/  FSETP.GEU.AND P0, PT, R22, 1.175494350822287508e-38, PT ;  /* 0x008000001600780b */ /* 0x000fe40003f0e000 */
[----:B------:R-:W-:-:S02]  /*02c0*/  FSEL R24, RZ, 3, !P3 ;  /* 0x40400000ff187808 */ /* 0x000fc40005800000 */
[----:B------:R-:W-:Y:S02]  /*02d0*/  FSEL R5, R5, R22, !P0 ;  /* 0x0000001605057208 */ /* 0x000fe40004000000 */
[----:B------:R-:W-:Y:S01]  /*02e0*/  PLOP3.LUT P3, PT, PT, PT, UP0, 0x40, 0x0 ;  /* 0x000000000000781c */ /* 0x000fe20003f6e808 */
[----:B------:R-:W1:Y:S01]  /*02f0*/  MUFU.RCP R25, R25 ;  /* 0x0000001900197308 */ /* 0x000e620000001000 */
[----:B------:R-:W-:-:S05]  /*0300*/  FMUL R21, R24, 16777216 ;  /* 0x4b80000018157820 */ /* 0x000fca0000400000 */
[CC--:B------:R-:W-:Y:S02]  /*0310*/  FSEL R23, R21.reuse, R24.reuse, !P1 ;  /* 0x0000001815177208 */ /* 0x0c0fe40004800000 */
[----:B------:R-:W4:Y:S01]  /*0320*/  MUFU.RCP R5, R5 ;  /* 0x0000000500057308 */ /* 0x000f220000001000 */
[CC--:B------:R-:W-:Y:S02]  /*0330*/  FSEL R26, R21.reuse, R24.reuse, !P2 ;  /* 0x00000018151a7208 */ /* 0x0c0fe40005000000 */
[----:B0-----:R-:W-:Y:S01]  /*0340*/  FMUL R23, R18, R23 ;  /* 0x0000001712177220 */ /* 0x001fe20000400000 */
[----:B------:R-:W-:Y:S02]  /*0350*/  FSEL R0, R21, R24, !P0 ;  /* 0x0000001815007208 */ /* 0x000fe40004000000 */
[----:B------:R-:W-:Y:S01]  /*0360*/  PLOP3.LUT P0, PT, PT, PT, UP0, 0x40, 0x0 ;  /* 0x000000000000781c */ /* 0x000fe20003f0e808 */
[----:B-1----:R-:W-:Y:S01]  /*0370*/  FMUL R18, R25, R26 ;  /* 0x0000001a19127220 */ /* 0x002fe20000400000 */
[----:B------:R-:W-:Y:S01]  /*0380*/  IMAD.MOV.U32 R26, RZ, RZ, 0x40000000 ;  /* 0x40000000ff1a7424 */ /* 0x000fe200078e00ff */
[----:B------:R-:W-:-:S02]  /*0390*/  PLOP3.LUT P2, PT, PT, PT, UP0, 0x40, 0x0 ;  /* 0x000000000000781c */ /* 0x000fc40003f4e808 */
[----:B------:R-:W-:Y:S02]  /*03a0*/  PLOP3.LUT P1, PT, PT, PT, UP0, 0x40, 0x0 ;  /* 0x000000000000781c */ /* 0x000fe40003f2e808 */
[----:B------:R-:W-:Y:S01]  /*03b0*/  FSEL R26, R26, 1, P0 ;  /* 0x3f8000001a1a7808 */ /* 0x000fe20000000000 */
[----:B----4-:R-:W-:Y:S01]  /*03c0*/  FMUL R21, R5, R0 ;  /* 0x0000000005157220 */ /* 0x010fe20000400000 */
[----:B------:R-:W-:Y:S02]  /*03d0*/  PLOP3.LUT P0, PT, PT, PT, UP0, 0x40, 0x0 ;  /* 0x000000000000781c */ /* 0x000fe40003f0e808 */
[C---:B--2---:R-:W-:Y:S01]  /*03e0*/  PRMT R5, R8.reuse, 0x7632, R5 ;  /* 0x0000763208057816 */ /* 0x044fe20000000005 */
[----:B------:R-:W-:Y:S01]  /*03f0*/  IMAD.U32 R8, R8, 0x10000, RZ ;  /* 0x0001000008087824 */ /* 0x000fe200078e00ff */
[C---:B------:R-:W-:Y:S01]  /*0400*/  PRMT R0, R9.reuse, 0x7632, R0 ;  /* 0x0000763209007816 */ /* 0x040fe20000000000 */
[----:B------:R-:W-:Y:S01]  /*0410*/  IMAD.U32 R9, R9, 0x10000, RZ ;  /* 0x0001000009097824 */ /* 0x000fe200078e00ff */
[C---:B---3--:R-:W-:Y:S01]  /*0420*/  PRMT R28, R13.reuse, 0x7632, R28 ;  /* 0x000076320d1c7816 */ /* 0x048fe2000000001c */
[----:B------:R-:W-:Y:S01]  /*0430*/  IMAD.U32 R25, R13, 0x10000, RZ ;  /* 0x000100000d197824 */ /* 0x000fe200078e00ff */
[C---:B------:R-:W-:Y:S01]  /*0440*/  PRMT R30, R12.reuse, 0x7632, R30 ;  /* 0x000076320c1e7816 */ /* 0x040fe2000000001e */
[----:B------:R-:W0:Y:S01]  /*0450*/  MUFU.RCP R13, R26 ;  /* 0x0000001a000d7308 */ /* 0x000e220000001000 */
[----:B------:R-:W-:Y:S01]  /*0460*/  IMAD.U32 R27, R12, 0x10000, RZ ;  /* 0x000100000c1b7824 */ /* 0x000fe200078e00ff */
[----:B------:R-:W-:Y:S01]  /*0470*/  FSEL R12, R8, RZ, P0 ;  /* 0x000000ff080c7208 */ /* 0x000fe20000000000 */
[----:B------:R-:W-:Y:S01]  /*0480*/  IMAD.U32 R5, R5, 0x10000, RZ ;  /* 0x0001000005057824 */ /* 0x000fe200078e00ff */
[----:B------:R-:W-:Y:S01]  /*0490*/  FSEL R34, R9, RZ, P2 ;  /* 0x000000ff09227208 */ /* 0x000fe20001000000 */
[----:B------:R-:W-:Y:S01]  /*04a0*/  IMAD.U32 R0, R0, 0x10000, RZ ;  /* 0x0001000000007824 */ /* 0x000fe200078e00ff */
[----:B------:R-:W-:Y:S01]  /*04b0*/  PLOP3.LUT P0, PT, PT, PT, UP0, 0x40, 0x0 ;  /* 0x000000000000781c */ /* 0x000fe20003f0e808 */
[----:B------:R-:W-:Y:S01]  /*04c0*/  FADD R9, -R12, R27 ;  /* 0x0000001b0c097221 */ /* 0x000fe20000000100 */
[----:B------:R-:W-:Y:S01]  /*04d0*/  FSEL R32, R5, RZ, P1 ;  /* 0x000000ff05207208 */ /* 0x000fe20000800000 */
[----:B------:R-:W-:Y:S01]  /*04e0*/  IMAD.U32 R30, R30, 0x10000, RZ ;  /* 0x000100001e1e7824 */ /* 0x000fe200078e00ff */
[----:B------:R-:W-:Y:S01]  /*04f0*/  FSEL R29, R0, RZ, P3 ;  /* 0x000000ff001d7208 */ /* 0x000fe20001800000 */
[----:B------:R-:W-:Y:S01]  /*0500*/  IMAD.U32 R28, R28, 0x10000, RZ ;  /* 0x000100001c1c7824 */ /* 0x000fe200078e00ff */
[----:B------:R-:W-:Y:S01]  /*0510*/  FADD R8, -R34, R25 ;  /* 0x0000001922087221 */ /* 0x000fe20000000100 */
[----:B------:R-:W-:Y:S01]  /*0520*/  FADD R5, -R32, R30 ;  /* 0x0000001e20057221 */ /* 0x000fe20000000100 */
[----:B------:R-:W-:Y:S01]  /*0530*/  PLOP3.LUT P1, PT, PT, PT, UP0, 0x40, 0x0 ;  /* 0x000000000000781c */ /* 0x000fe20003f2e808 */
[----:B------:R-:W-:Y:S01]  /*0540*/  FADD R0, -R29, R28 ;  /* 0x0000001c1d007221 */ /* 0x000fe20000000100 */
[----:B0-----:R-:W-:Y:S01]  /*0550*/  FFMA R26, R9, R13, R12 ;  /* 0x0000000d091a7223 */ /* 0x001fe2000000000c */
[----:B------:R-:W-:Y:S01]  /*0560*/  FFMA R12, R13, R8, R34 ;  /* 0x000000080d0c7223 */ /* 0x000fe20000000022 */
[----:B------:R-:W-:-:S02]  /*0570*/  PLOP3.LUT P2, PT, PT, PT, UP0, 0x40, 0x0 ;  /* 0x000000000000781c */ /* 0x000fc40003f4e808 */
[----:B------:R-:W-:Y:S01]  /*0580*/  FADD R34, R27, -R26 ;  /* 0x8000001a1b227221 */ /* 0x000fe20000000000 */
[C---:B------:R-:W-:Y:S01]  /*0590*/  FFMA R27, R13.reuse, R5, R32 ;  /* 0x000000050d1b7223 */ /* 0x040fe20000000020 */
[----:B------:R-:W-:Y:S01]  /*05a0*/  FFMA R13, R13, R0, R29 ;  /* 0x000000000d0d7223 */ /* 0x000fe2000000001d */
[----:B------:R-:W-:Y:S01]  /*05b0*/  FSEL R32, R31, 1, P0 ;  /* 0x3f8000001f207808 */ /* 0x000fe20000000000 */
[----:B------:R-:W-:Y:S01]  /*05c0*/  FADD R29, R25, -R12 ;  /* 0x8000000c191d7221 */ /* 0x000fe20000000000 */
[----:B------:R-:W-:Y:S01]  /*05d0*/  PLOP3.LUT P0, PT, PT, PT, UP0, 0x40, 0x0 ;  /* 0x000000000000781c */ /* 0x000fe20003f0e808 */
[----:B------:R-:W-:Y:S01]  /*05e0*/  FADD R31, R28, -R13 ;  /* 0x8000000d1c1f7221 */ /* 0x000fe20000000000 */
[----:B------:R0:W1:Y:S01]  /*05f0*/  MUFU.RCP R25, R32 ;  /* 0x0000002000197308 */ /* 0x0000620000001000 */
[----:B------:R-:W-:Y:S01]  /*0600*/  FFMA R8, R8, R29, RZ ;  /* 0x0000001d08087223 */ /* 0x000fe200000000ff */
[----:B------:R-:W-:Y:S01]  /*0610*/  FSEL R29, R26, RZ, P0 ;  /* 0x000000ff1a1d7208 */ /* 0x000fe20000000000 */
[----:B------:R-:W-:Y:S01]  /*0620*/  FADD R30, R30, -R27 ;  /* 0x8000001b1e1e7221 */ /* 0x000fe20000000000 */
[----:B-----5:R-:W-:Y:S01]  /*0630*/  PRMT R28, R10, 0x7632, R28 ;  /* 0x000076320a1c7816 */ /* 0x020fe2000000001c */
[----:B------:R-:W-:Y:S01]  /*0640*/  FFMA R9, R9, R34, RZ ;  /* 0x0000002209097223 */ /* 0x000fe200000000ff */
[----:B------:R-:W-:Y:S01]  /*0650*/  PLOP3.LUT P0, PT, PT, PT, UP0, 0x40, 0x0 ;  /* 0x000000000000781c */ /* 0x000fe20003f0e808 */
[----:B------:R-:W-:Y:S01]  /*0660*/  FFMA R5, R5, R30, RZ ;  /* 0x0000001e05057223 */ /* 0x000fe200000000ff */
[----:B------:R-:W-:Y:S01]  /*0670*/  FSEL R34, R12, RZ, P1 ;  /* 0x000000ff0c227208 */ /* 0x000fe20000800000 */
[----:B------:R-:W-:Y:S01]  /*0680*/  IMAD.U32 R28, R28, 0x10000, RZ ;  /* 0x000100001c1c7824 */ /* 0x000fe200078e00ff */
[----:B------:R-:W-:Y:S01]  /*0690*/  FSEL R36, R27, RZ, P0 ;  /* 0x000000ff1b247208 */ /* 0x000fe20000000000 */
[----:B------:R-:W-:Y:S01]  /*06a0*/  IMAD.U32 R30, R10, 0x10000, RZ ;  /* 0x000100000a1e7824 */ /* 0x000fe200078e00ff */
[----:B------:R-:W-:Y:S01]  /*06b0*/  PLOP3.LUT P0, PT, PT, PT, UP0, 0x40, 0x0 ;  /* 0x000000000000781c */ /* 0x000fe20003f0e808 */
[C---:B------:R-:W-:Y:S01]  /*06c0*/  IMAD.U32 R10, R11.reuse, 0x10000, RZ ;  /* 0x000100000b0a7824 */ /* 0x040fe200078e00ff */
[----:B------:R-:W-:Y:S01]  /*06d0*/  PRMT R26, R11, 0x7632, R26 ;  /* 0x000076320b1a7816 */ /* 0x000fe2000000001a */
[----:B------:R-:W-:Y:S01]  /*06e0*/  FADD R12, -R36, R28 ;  /* 0x0000001c240c7221 */ /* 0x000fe20000000100 */
[----:B------:R-:W-:Y:S01]  /*06f0*/  FSEL R33, R13, RZ, P0 ;  /* 0x000000ff0d217208 */ /* 0x000fe20000000000 */
[----:B0-----:R-:W-:Y:S01]  /*0700*/  FADD R32, -R29, R30 ;  /* 0x0000001e1d207221 */ /* 0x001fe20000000100 */
[----:B------:R-:W-:Y:S01]  /*0710*/  PLOP3.LUT P1, PT, PT, PT, UP0, 0x40, 0x0 ;  /* 0x000000000000781c */ /* 0x000fe20003f2e808 */
[----:B-1----:R-:W-:Y:S01]  /*0720*/  FFMA R13, R25, R12, R36 ;  /* 0x0000000c190d7223 */ /* 0x002fe20000000024 */
[----:B------:R-:W-:Y:S01]  /*0730*/  FFMA R0, R0, R31, RZ ;  /* 0x0000001f00007223 */ /* 0x000fe200000000ff */
[----:B------:R-:W-:Y:S01]  /*0740*/  FFMA R11, R32, R25, R29 ;  /* 0x00000019200b7223 */ /* 0x000fe2000000001d */
[----:B------:R-:W-:Y:S01]  /*0750*/  FADD R31, -R34, R10 ;  /* 0x0000000a221f7221 */ /* 0x000fe20000000100 */
[----:B------:R-:W-:Y:S01]  /*0760*/  FADD R28, R28, -R13 ;  /* 0x8000000d1c1c7221 */ /* 0x000fe20000000000 */
[----:B------:R-:W-:Y:S01]  /*0770*/  FSETP.NEU.AND P0, PT, R22, RZ, PT ;  /* 0x000000ff1600720b */ /* 0x000fe20003f0d000 */
[----:B------:R-:W-:Y:S01]  /*0780*/  FADD R30, R30, -R11 ;  /* 0x8000000b1e1e7221 */ /* 0x000fe20000000000 */
[----:B------:R-:W-:Y:S01]  /*0790*/  FSEL R11, R11, RZ, P1 ;  /* 0x000000ff0b0b7208 */ /* 0x000fe20000800000 */
[----:B------:R-:W-:Y:S01]  /*07a0*/  FFMA R28, R12, R28, R5 ;  /* 0x0000001c0c1c7223 */ /* 0x000fe20000000005 */
[----:B------:R-:W-:Y:S01]  /*07b0*/  FSEL R12, R13, RZ, P2 ;  /* 0x000000ff0d0c7208 */ /* 0x000fe20001000000 */
[----:B------:R-:W-:Y:S01]  /*07c0*/  FFMA R29, R25, R31, R34 ;  /* 0x0000001f191d7223 */ /* 0x000fe20000000022 */
[----:B------:R-:W-:Y:S01]  /*07d0*/  FFMA R9, R32, R30, R9 ;  /* 0x0000001e20097223 */ /* 0x000fe20000000009 */
[----:B------:R-:W-:Y:S01]  /*07e0*/  FSEL R21, R21, RZ, P0 ;  /* 0x000000ff15157208 */ /* 0x000fe20000000000 */
[----:B------:R-:W-:Y:S01]  /*07f0*/  IMAD.U32 R26, R26, 0x10000, RZ ;  /* 0x000100001a1a7824 */ /* 0x000fe200078e00ff */
[----:B------:R-:W-:Y:S01]  /*0800*/  FADD R12, -R11, R12 ;  /* 0x0000000c0b0c7221 */ /* 0x000fe20000000100 */
[----:B------:R-:W-:Y:S01]  /*0810*/  FADD R10, R10, -R29 ;  /* 0x8000001d0a0a7221 */ /* 0x000fe20000000000 */
[----:B------:R-:W-:Y:S01]  /*0820*/  FADD R9, R9, R28 ;  /* 0x0000001c09097221 */ /* 0x000fe20000000000 */
[----:B------:R-:W-:Y:S01]  /*0830*/  PLOP3.LUT P2, PT, PT, PT, UP0, 0x40, 0x0 ;  /* 0x000000000000781c */ /* 0x000fe20003f4e808 */
[C---:B------:R-:W-:Y:S01]  /*0840*/  FMUL R5, R12.reuse, R12 ;  /* 0x0000000c0c057220 */ /* 0x040fe20000400000 */
[----:B------:R-:W-:Y:S01]  /*0850*/  FFMA R8, R31, R10, R8 ;  /* 0x0000000a1f087223 */ /* 0x000fe20000000008 */
[----:B------:R-:W-:Y:S01]  /*0860*/  PLOP3.LUT P1, PT, PT, PT, UP0, 0x40, 0x0 ;  /* 0x000000000000781c */ /* 0x000fe20003f2e808 */
[----:B------:R-:W-:Y:S01]  /*0870*/  FFMA R10, R12, R21, R11 ;  /* 0x000000150c0a7223 */ /* 0x000fe2000000000b */
[----:B------:R-:W-:Y:S01]  /*0880*/  FSEL R12, R9, RZ, P2 ;  /* 0x000000ff090c7208 */ /* 0x000fe20001000000 */
[----:B------:R-:W-:Y:S01]  /*0890*/  FMUL R5, R24, R5 ;  /* 0x0000000518057220 */ /* 0x000fe20000400000 */
[----:B------:R-:W-:Y:S01]  /*08a0*/  FSEL R29, R29, RZ, P1 ;  /* 0x000000ff1d1d7208 */ /* 0x000fe20000800000 */
[----:B------:R-:W-:Y:S01]  /*08b0*/  FADD R27, -R33, R26 ;  /* 0x0000001a211b7221 */ /* 0x000fe20000000100 */
[----:B------:R-:W-:Y:S01]  /*08c0*/  PLOP3.LUT P1, PT, PT, PT, UP0, 0x40, 0x0 ;  /* 0x000000000000781c */ /* 0x000fe20003f2e808 */
[----:B------:R-:W-:Y:S01]  /*08d0*/  FFMA R21, R21, R5, R12 ;  /* 0x0000000515157223 */ /* 0x000fe2000000000c */
[----:B------:R-:W-:Y:S01]  /*08e0*/  FSETP.NEU.AND P0, PT, R19, RZ, PT ;  /* 0x000000ff1300720b */ /* 0x000fe20003f0d000 */
[----:B------:R-:W-:Y:S01]  /*08f0*/  FADD R5, R20, R20 ;  /* 0x0000001414057221 */ /* 0x000fe20000000000 */
[----:B------:R-:W-:Y:S01]  /*0900*/  FSEL R8, R8, RZ, P1 ;  /* 0x000000ff08087208 */ /* 0x000fe20000800000 */
[----:B------:R-:W-:Y:S01]  /*0910*/  FFMA R25, R25, R27, R33 ;  /* 0x0000001b19197223 */ /* 0x000fe20000000021 */
[----:B------:R-:W-:Y:S01]  /*0920*/  FSEL R23, R23, RZ, P0 ;  /* 0x000000ff17177208 */ /* 0x000fe20000000000 */
[--C-:B------:R-:W-:Y:S01]  /*0930*/  FADD R29, R29, -R10.reuse ;  /* 0x8000000a1d1d7221 */ /* 0x100fe20000000000 */
[----:B------:R-:W-:Y:S01]  /*0940*/  PLOP3.LUT P0, PT, PT, PT, UP0, 0x40, 0x0 ;  /* 0x000000000000781c */ /* 0x000fe20003f0e808 */
[----:B------:R-:W-:Y:S01]  /*0950*/  FADD R26, R26, -R25 ;  /* 0x800000191a1a7221 */ /* 0x000fe20000000000 */
[C---:B------:R-:W-:Y:S01]  /*0960*/  FSETP.GEU.AND P2, PT, |R5|.reuse, 1.175494350822287508e-38, PT ;  /* 0x008000000500780b */ /* 0x040fe20003f4e200 */
[----:B------:R-:W-:Y:S01]  /*0970*/  FADD R12, R8, R21 ;  /* 0x00000015080c7221 */ /* 0x000fe20000000000 */
[----:B------:R-:W-:Y:S01]  /*0980*/  FSETP.NEU.AND P1, PT, R20, RZ, PT ;  /* 0x000000ff1400720b */ /* 0x000fe20003f2d000 */
[----:B------:R-:W-:Y:S01]  /*0990*/  FMUL R8, R5, 0.25 ;  /* 0x3e80000005087820 */ /* 0x000fe20000400000 */
[----:B------:R-:W-:Y:S01]  /*09a0*/  FSEL R25, R25, RZ, P0 ;  /* 0x000000ff19197208 */ /* 0x000fe20000000000 */
[----:B------:R-:W-:Y:S01]  /*09b0*/  FFMA R10, R29, R23, R10 ;  /* 0x000000171d0a7223 */ /* 0x000fe2000000000a */
[----:B------:R-:W-:Y:S01]  /*09c0*/  FSETP.GT.AND P0, PT, |R5|, 8.50705917302346158658e+37, PT ;  /* 0x7e8000000500780b */ /* 0x000fe20003f04200 */
[----:B------:R-:W-:Y:S01]  /*09d0*/  FMUL R9, R29, R29 ;  /* 0x0000001d1d097220 */ /* 0x000fe20000400000 */
[----:B------:R-:W-:Y:S01]  /*09e0*/  FSEL R18, R18, RZ, P1 ;  /* 0x000000ff12127208 */ /* 0x000fe20000800000 */
[----:B------:R-:W-:Y:S01]  /*09f0*/  FFMA R0, R27, R26, R0 ;  /* 0x0000001a1b007223 */ /* 0x000fe20000000000 */
[--C-:B------:R-:W-:Y:S01]  /*0a00*/  FADD R25, R25, -R10.reuse ;  /* 0x8000000a19197221 */ /* 0x100fe20000000000 */
[----:B------:R-:W-:Y:S01]  /*0a10*/  FSEL R21, R8, R5, P0 ;  /* 0x0000000508157208 */ /* 0x000fe20000000000 */
[----:B------:R-:W-:Y:S01]  /*0a20*/  FMUL R9, R22, R9 ;  /* 0x0000000916097220 */ /* 0x000fe20000400000 */
[----:B------:R-:W-:Y:S01]  /*0a30*/  PLOP3.LUT P3, PT, PT, PT, UP0, 0x40, 0x0 ;  /* 0x000000000000781c */ /* 0x000fe20003f6e808 */
[----:B------:R-:W-:Y:S01]  /*0a40*/  FFMA R10, R25, R18, R10 ;  /* 0x00000012190a7223 */ /* 0x000fe2000000000a */
[----:B------:R-:W-:Y:S01]  /*0a50*/  FMUL R13, R20, 0.25 ;  /* 0x3e800000140d7820 */ /* 0x000fe20000400000 */
[----:B------:R-:W-:Y:S01]  /*0a60*/  FFMA R9, R23, R9, R12 ;  /* 0x0000000917097223 */ /* 0x000fe2000000000c */
[----:B------:R-:W-:Y:S01]  /*0a70*/  FSEL R0, R0, RZ, P3 ;  /* 0x000000ff00007208 */ /* 0x000fe20001800000 */
[----:B------:R-:W-:Y:S01]  /*0a80*/  @!P2 FMUL R21, R21, 16777216 ;  /* 0x4b8000001515a820 */ /* 0x000fe20000400000 */
[----:B------:R-:W-:Y:S01]  /*0a90*/  FMUL R12, R25, R25 ;  /* 0x00000019190c7220 */ /* 0x000fe20000400000 */
[----:B------:R-:W0:Y:S01]  /*0aa0*/  SHFL.BFLY PT, R11, R10, 0x10, 0x1f ;  /* 0x0e001f000a0b7f89 */ /* 0x000e2200000e0000 */
[----:B------:R-:W-:Y:S01]  /*0ab0*/  FSETP.NEU.AND P1, PT, R5, RZ, PT ;  /* 0x000000ff0500720b */ /* 0x000fe20003f2d000 */
[----:B------:R-:W-:Y:S01]  /*0ac0*/  FADD R9, R0, R9 ;  /* 0x0000000900097221 */ /* 0x000fe20000000000 */
[----:B------:R-:W-:Y:S01]  /*0ad0*/  FMUL R12, R19, R12 ;  /* 0x0000000c130c7220 */ /* 0x000fe20000400000 */
[----:B------:R-:W1:Y:S01]  /*0ae0*/  MUFU.RCP R21, R21 ;  /* 0x0000001500157308 */ /* 0x000e620000001000 */
[----:B------:R-:W-:Y:S01]  /*0af0*/  FADD R0, R5, R5 ;  /* 0x0000000505007221 */ /* 0x000fe20000000000 */
[----:B------:R-:W-:Y:S01]  /*0b00*/  IMAD.MOV.U32 R25, RZ, RZ, 0x8 ;  /* 0x00000008ff197424 */ /* 0x000fe200078e00ff */
[----:B------:R-:W-:Y:S01]  /*0b10*/  FFMA R12, R18, R12, R9 ;  /* 0x0000000c120c7223 */ /* 0x000fe20000000009 */
[----:B------:R-:W-:Y:S01]  /*0b20*/  FSEL R18, R13, R20, P0 ;  /* 0x000000140d127208 */ /* 0x000fe20000000000 */
[C---:B------:R-:W-:Y:S01]  /*0b30*/  FMUL R9, R0.reuse, 0.25 ;  /* 0x3e80000000097820 */ /* 0x040fe20000400000 */
[----:B------:R-:W-:Y:S01]  /*0b40*/  FSETP.GT.AND P0, PT, |R0|, 8.50705917302346158658e+37, PT ;  /* 0x7e8000000000780b */ /* 0x000fe20003f04200 */
[----:B------:R-:W-:Y:S01]  /*0b50*/  IMAD.MOV.U32 R27, RZ, RZ, 0x10 ;  /* 0x00000010ff1b7424 */ /* 0x000fe200078e00ff */
[----:B------:R-:W2:Y:S01]  /*0b60*/  SHFL.BFLY PT, R13, R12, 0x10, 0x1f ;  /* 0x0e001f000c0d7f89 */ /* 0x000ea200000e0000 */
[----:B------:R-:W-:Y:S01]  /*0b70*/  @!P2 FMUL R18, R18, 16777216 ;  /* 0x4b8000001212a820 */ /* 0x000fe20000400000 */
[----:B------:R-:W-:-:S03]  /*0b80*/  FSETP.GEU.AND P2, PT, |R0|, 1.175494350822287508e-38, PT ;  /* 0x008000000000780b */ /* 0x000fc60003f4e200 */
[----:B-1----:R-:W-:Y:S01]  /*0b90*/  FMUL R18, R21, R18 ;  /* 0x0000001215127220 */ /* 0x002fe20000400000 */
[----:B------:R-:W-:Y:S01]  /*0ba0*/  FSEL R21, R9, R0, P0 ;  /* 0x0000000009157208 */ /* 0x000fe20000000000 */
[----:B0-----:R-:W-:-:S03]  /*0bb0*/  FADD R11, -R10, R11 ;  /* 0x0000000b0a0b7221 */ /* 0x001fc60000000100 */
[----:B------:R-:W-:-:S05]  /*0bc0*/  FSEL R18, R18, RZ, P1 ;  /* 0x000000ff12127208 */ /* 0x000fca0000800000 */
[----:B------:R-:W-:Y:S01]  /*0bd0*/  @!P2 FMUL R21, R21, 16777216 ;  /* 0x4b8000001515a820 */ /* 0x000fe20000400000 */
[----:B------:R-:W-:Y:S01]  /*0be0*/  FSETP.NEU.AND P1, PT, R0, RZ, PT ;  /* 0x000000ff0000720b */ /* 0x000fe20003f2d000 */
[C---:B------:R-:W-:Y:S01]  /*0bf0*/  FFMA R10, R11.reuse, R18, R10 ;  /* 0x000000120b0a7223 */ /* 0x040fe2000000000a */
[----:B------:R-:W-:-:S03]  /*0c00*/  FMUL R11, R11, R11 ;  /* 0x0000000b0b0b7220 */ /* 0x000fc60000400000 */
[----:B------:R-:W0:Y:S01]  /*0c10*/  MUFU.RCP R21, R21 ;  /* 0x0000001500157308 */ /* 0x000e220000001000 */
[----:B------:R-:W1:Y:S01]  /*0c20*/  SHFL.BFLY PT, R19, R10, 0x8, 0x1f ;  /* 0x0d001f000a137f89 */ /* 0x000e6200000e0000 */
[----:B------:R-:W-:Y:S01]  /*0c30*/  FMUL R11, R20, R11 ;  /* 0x0000000b140b7220 */ /* 0x000fe20000400000 */
[----:B--2---:R-:W-:-:S04]  /*0c40*/  FADD R13, R12, R13 ;  /* 0x0000000d0c0d7221 */ /* 0x004fc80000000000 */
[----:B------:R-:W-:Y:S01]  /*0c50*/  FFMA R13, R18, R11, R13 ;  /* 0x0000000b120d7223 */ /* 0x000fe2000000000d */
[----:B------:R-:W-:Y:S01]  /*0c60*/  FSEL R18, R8, R5, P0 ;  /* 0x0000000508127208 */ /* 0x000fe20000000000 */
[----:B------:R-:W-:-:S03]  /*0c70*/  FADD R8, R0, R0 ;  /* 0x0000000000087221 */ /* 0x000fc60000000000 */
[----:B------:R-:W2:Y:S01]  /*0c80*/  SHFL.BFLY PT, R12, R13, 0x8, 0x1f ;  /* 0x0d001f000d0c7f89 */ /* 0x000ea200000e0000 */
[----:B------:R-:W-:Y:S01]  /*0c90*/  @!P2 FMUL R18, R18, 16777216 ;  /* 0x4b8000001212a820 */ /* 0x000fe20000400000 */
[C---:B------:R-:W-:Y:S01]  /*0ca0*/  FSETP.GEU.AND P2, PT, |R8|.reuse, 1.175494350822287508e-38, PT ;  /* 0x008000000800780b */ /* 0x040fe20003f4e200 */
[C---:B------:R-:W-:Y:S01]  /*0cb0*/  FMUL R11, R8.reuse, 0.25 ;  /* 0x3e800000080b7820 */ /* 0x040fe20000400000 */
[----:B------:R-:W-:Y:S01]  /*0cc0*/  FSETP.GT.AND P0, PT, |R8|, 8.50705917302346158658e+37, PT ;  /* 0x7e8000000800780b */ /* 0x000fe20003f04200 */
[----:B0-----:R-:W-:-:S03]  /*0cd0*/  FMUL R18, R21, R18 ;  /* 0x0000001215127220 */ /* 0x001fc60000400000 */
[----:B------:R-:W-:Y:S02]  /*0ce0*/  FSEL R21, R11, R8, P0 ;  /* 0x000000080b157208 */ /* 0x000fe40000000000 */
[----:B------:R-:W-:Y:S02]  /*0cf0*/  FSEL R18, R18, RZ, P1 ;  /* 0x000000ff12127208 */ /* 0x000fe40000800000 */
[----:B------:R-:W-:Y:S01]  /*0d00*/  FSETP.NEU.AND P1, PT, R8, RZ, PT ;  /* 0x000000ff0800720b */ /* 0x000fe20003f2d000 */
[----:B-1----:R-:W-:Y:S02]  /*0d10*/  FADD R19, -R10, R19 ;  /* 0x000000130a137221 */ /* 0x002fe40000000100 */
[----:B------:R-:W-:Y:S02]  /*0d20*/  @!P2 FMUL R21, R21, 16777216 ;  /* 0x4b8000001515a820 */ /* 0x000fe40000400000 */
[C---:B------:R-:W-:Y:S01]  /*0d30*/  FFMA R20, R19.reuse, R18, R10 ;  /* 0x0000001213147223 */ /* 0x040fe2000000000a */
[----:B------:R-:W-:-:S03]  /*0d40*/  FMUL R10, R19, R19 ;  /* 0x00000013130a7220 */ /* 0x000fc60000400000 */
[----:B------:R-:W0:Y:S01]  /*0d50*/  MUFU.RCP R21, R21 ;  /* 0x0000001500157308 */ /* 0x000e220000001000 */
[----:B------:R-:W1:Y:S01]  /*0d60*/  SHFL.BFLY PT, R19, R20, 0x4, 0x1f ;  /* 0x0c801f0014137f89 */ /* 0x000e6200000e0000 */
[----:B------:R-:W-:Y:S01]  /*0d70*/  FMUL R10, R5, R10 ;  /* 0x0000000a050a7220 */ /* 0x000fe20000400000 */
[----:B--2---:R-:W-:Y:S01]  /*0d80*/  FADD R13, R13, R12 ;  /* 0x0000000c0d0d7221 */ /* 0x004fe20000000000 */
[----:B------:R-:W-:-:S03]  /*0d90*/  FADD R5, R8, R8 ;  /* 0x0000000808057221 */ /* 0x000fc60000000000 */
[----:B------:R-:W-:Y:S01]  /*0da0*/  FFMA R13, R18, R10, R13 ;  /* 0x0000000a120d7223 */ /* 0x000fe2000000000d */
[----:B------:R-:W-:Y:S02]  /*0db0*/  FSEL R10, R9, R0, P0 ;  /* 0x00000000090a7208 */ /* 0x000fe40000000000 */
[C---:B------:R-:W-:Y:S02]  /*0dc0*/  FSETP.GT.AND P0, PT, |R5|.reuse, 8.50705917302346158658e+37, PT ;  /* 0x7e8000000500780b */ /* 0x040fe40003f04200 */
[----:B------:R-:W2:Y:S01]  /*0dd0*/  SHFL.BFLY PT, R12, R13, 0x4, 0x1f ;  /* 0x0c801f000d0c7f89 */ /* 0x000ea200000e0000 */
[----:B------:R-:W-:Y:S01]  /*0de0*/  @!P2 FMUL R10, R10, 16777216 ;  /* 0x4b8000000a0aa820 */ /* 0x000fe20000400000 */
[----:B------:R-:W-:Y:S02]  /*0df0*/  FSETP.GEU.AND P2, PT, |R5|, 1.175494350822287508e-38, PT ;  /* 0x008000000500780b */ /* 0x000fe40003f4e200 */
[----:B------:R-:W-:Y:S01]  /*0e00*/  FSEL R11, R11, R8, P0 ;  /* 0x000000080b0b7208 */ /* 0x000fe20000000000 */
[----:B0-----:R-:W-:Y:S01]  /*0e10*/  FMUL R9, R21, R10 ;  /* 0x0000000a15097220 */ /* 0x001fe20000400000 */
[----:B------:R-:W-:-:S04]  /*0e20*/  FMUL R10, R5, 0.25 ;  /* 0x3e800000050a7820 */ /* 0x000fc80000400000 */
[----:B------:R-:W-:Y:S02]  /*0e30*/  FSEL R9, R9, RZ, P1 ;  /* 0x000000ff09097208 */ /* 0x000fe40000800000 */
[----:B------:R-:W-:Y:S01]  /*0e40*/  FSEL R22, R10, R5, P0 ;  /* 0x000000050a167208 */ /* 0x000fe20000000000 */
[----:B-1----:R-:W-:Y:S01]  /*0e50*/  FADD R19, -R20, R19 ;  /* 0x0000001314137221 */ /* 0x002fe20000000100 */
[----:B------:R-:W-:Y:S01]  /*0e60*/  FSETP.NEU.AND P0, PT, R5, RZ, PT ;  /* 0x000000ff0500720b */ /* 0x000fe20003f0d000 */
[----:B------:R-:W-:Y:S02]  /*0e70*/  @!P2 FMUL R11, R11, 16777216 ;  /* 0x4b8000000b0ba820 */ /* 0x000fe40000400000 */
[C---:B------:R-:W-:Y:S01]  /*0e80*/  FMUL R21, R19.reuse, R19 ;  /* 0x0000001313157220 */ /* 0x040fe20000400000 */
[----:B------:R-:W-:Y:S01]  /*0e90*/  FFMA R19, R19, R9, R20 ;  /* 0x0000000913137223 */ /* 0x000fe20000000014 */
[----:B------:R-:W-:Y:S01]  /*0ea0*/  @!P2 FMUL R22, R22, 16777216 ;  /* 0x4b8000001616a820 */ /* 0x000fe20000400000 */
[----:B------:R-:W-:Y:S01]  /*0eb0*/  LOP3.LUT P2, RZ, R14, 0x1f, RZ, 0xc0, !PT ;  /* 0x0000001f0eff7812 */ /* 0x000fe2000784c0ff */
[----:B------:R-:W-:Y:S01]  /*0ec0*/  FMUL R21, R0, R21 ;  /* 0x0000001500157220 */ /* 0x000fe20000400000 */
[----:B------:R-:W-:Y:S01]  /*0ed0*/  FADD R0, R5, R5 ;  /* 0x0000000505007221 */ /* 0x000fe20000000000 */
[----:B------:R-:W0:Y:S01]  /*0ee0*/  SHFL.BFLY PT, R18, R19, 0x2, 0x1f ;  /* 0x0c401f0013127f89 */ /* 0x000e2200000e0000 */
[----:B--2---:R-:W-:Y:S01]  /*0ef0*/  FADD R12, R13, R12 ;  /* 0x0000000c0d0c7221 */ /* 0x004fe20000000000 */
[----:B------:R-:W1:Y:S02]  /*0f00*/  MUFU.RCP R22, R22 ;  /* 0x0000001600167308 */ /* 0x000e640000001000 */
[C---:B------:R-:W-:Y:S01]  /*0f10*/  FSETP.GEU.AND P1, PT, |R0|.reuse, 1.175494350822287508e-38, PT ;  /* 0x008000000000780b */ /* 0x040fe20003f2e200 */
[----:B------:R-:W-:Y:S01]  /*0f20*/  FFMA R12, R9, R21, R12 ;  /* 0x00000015090c7223 */ /* 0x000fe2000000000c */
[----:B------:R-:W-:-:S04]  /*0f30*/  FMUL R21, R0, 0.25 ;  /* 0x3e80000000157820 */ /* 0x000fc80000400000 */
[----:B------:R-:W2:Y:S01]  /*0f40*/  SHFL.BFLY PT, R9, R12, 0x2, 0x1f ;  /* 0x0c401f000c097f89 */ /* 0x000ea200000e0000 */
[----:B-1----:R-:W-:-:S05]  /*0f50*/  FMUL R11, R22, R11 ;  /* 0x0000000b160b7220 */ /* 0x002fca0000400000 */
[----:B------:R-:W-:Y:S01]  /*0f60*/  FSEL R11, R11, RZ, P0 ;  /* 0x000000ff0b0b7208 */ /* 0x000fe20000000000 */
[----:B0-----:R-:W-:Y:S01]  /*0f70*/  FADD R18, -R19, R18 ;  /* 0x0000001213127221 */ /* 0x001fe20000000100 */
[----:B------:R-:W-:-:S03]  /*0f80*/  FSETP.GT.AND P0, PT, |R0|, 8.50705917302346158658e+37, PT ;  /* 0x7e8000000000780b */ /* 0x000fc60003f04200 */
[C---:B------:R-:W-:Y:S01]  /*0f90*/  FMUL R13, R18.reuse, R18 ;  /* 0x00000012120d7220 */ /* 0x040fe20000400000 */
[----:B------:R-:W-:Y:S01]  /*0fa0*/  FFMA R18, R18, R11, R19 ;  /* 0x0000000b12127223 */ /* 0x000fe20000000013 */
[----:B------:R-:W-:Y:S02]  /*0fb0*/  FSEL R21, R21, R0, P0 ;  /* 0x0000000015157208 */ /* 0x000fe40000000000 */
[----:B------:R-:W-:Y:S01]  /*0fc0*/  FMUL R13, R8, R13 ;  /* 0x0000000d080d7220 */ /* 0x000fe20000400000 */
[----:B------:R-:W-:Y:S01]  /*0fd0*/  FSEL R10, R10, R5, P0 ;  /* 0x000000050a0a7208 */ /* 0x000fe20000000000 */
[----:B--2---:R-:W-:Y:S01]  /*0fe0*/  FADD R12, R12, R9 ;  /* 0x000000090c0c7221 */ /* 0x004fe20000000000 */
[----:B------:R-:W-:Y:S01]  /*0ff0*/  @!P1 FMUL R21, R21, 16777216 ;  /* 0x4b80000015159820 */ /* 0x000fe20000400000 */
[----:B------:R-:W0:Y:S01]  /*1000*/  SHFL.BFLY PT, R9, R18, 0x1, 0x1f ;  /* 0x0c201f0012097f89 */ /* 0x000e2200000e0000 */
[----:B------:R-:W-:Y:S01]  /*1010*/  FSETP.NEU.AND P0, PT, R0, RZ, PT ;  /* 0x000000ff0000720b */ /* 0x000fe20003f0d000 */
[----:B------:R-:W-:Y:S01]  /*1020*/  FFMA R12, R11, R13, R12 ;  /* 0x0000000d0b0c7223 */ /* 0x000fe2000000000c */
[----:B------:R-:W-:Y:S01]  /*1030*/  @!P1 FMUL R10, R10, 16777216 ;  /* 0x4b8000000a0a9820 */ /* 0x000fe20000400000 */
[----:B------:R-:W-:Y:S01]  /*1040*/  SHF.R.U32.HI R13, RZ, 0x3, R14 ;  /* 0x00000003ff0d7819 */ /* 0x000fe2000001160e */
[----:B------:R-:W1:Y:S01]  /*1050*/  MUFU.RCP R21, R21 ;  /* 0x0000001500157308 */ /* 0x000e620000001000 */
[----:B------:R-:W-:Y:S01]  /*1060*/  ISETP.GE.AND P1, PT, R14, 0x8, PT ;  /* 0x000000080e00780c */ /* 0x000fe20003f26270 */
[----:B------:R-:W2:Y:S01]  /*1070*/  SHFL.BFLY PT, R11, R12, 0x1, 0x1f ;  /* 0x0c201f000c0b7f89 */ /* 0x000ea200000e0000 */
[----:B------:R-:W-:-:S05]  /*1080*/  LOP3.LUT R13, R13, 0x1c, RZ, 0xc0, !PT ;  /* 0x0000001c0d0d7812 */ /* 0x000fca00078ec0ff */
[----:B------:R-:W-:Y:S01]  /*1090*/  @!P2 STS [R13+0x40], R0 ;  /* 0x000040000d00a388 */ /* 0x000fe20000000800 */
[----:B-1----:R-:W-:Y:S01]  /*10a0*/  FMUL R10, R21, R10 ;  /* 0x0000000a150a7220 */ /* 0x002fe20000400000 */
[----:B0-----:R-:W-:-:S04]  /*10b0*/  FADD R9, -R18, R9 ;  /* 0x0000000912097221 */ /* 0x001fc80000000100 */
[----:B------:R-:W-:Y:S01]  /*10c0*/  FSEL R10, R10, RZ, P0 ;  /* 0x000000ff0a0a7208 */ /* 0x000fe20000000000 */
[----:B------:R-:W-:Y:S01]  /*10d0*/  FMUL R8, R9, R9 ;  /* 0x0000000909087220 */ /* 0x000fe20000400000 */
[----:B--2---:R-:W-:-:S03]  /*10e0*/  FADD R11, R12, R11 ;  /* 0x0000000b0c0b7221 */ /* 0x004fc60000000000 */
[----:B------:R-:W-:Y:S01]  /*10f0*/  FMUL R8, R5, R8 ;  /* 0x0000000805087220 */ /* 0x000fe20000400000 */
[----:B------:R-:W-:-:S03]  /*1100*/  FFMA R18, R9, R10, R18 ;  /* 0x0000000a09127223 */ /* 0x000fc60000000012 */
[----:B------:R-:W-:Y:S02]  /*1110*/  FFMA R10, R10, R8, R11 ;  /* 0x000000080a0a7223 */ /* 0x000fe4000000000b */
[----:B------:R-:W-:Y:S04]  /*1120*/  @!P2 STS [R13], R18 ;  /* 0x000000120d00a388 */ /* 0x000fe80000000800 */
[----:B------:R-:W-:Y:S04]  /*1130*/  @!P2 STS [R13+0x20], R10 ;  /* 0x0000200a0d00a388 */ /* 0x000fe80000000800 */
[----:B------:R-:W-:Y:S06]  /*1140*/  BAR.SYNC.DEFER_BLOCKING 0x0 ;  /* 0x0000000000007b1d */ /* 0x000fec0000010000 */
[----:B------:R-:W0:Y:S04]  /*1150*/  @!P1 LDS R16, [R14.X4+0x40] ;  /* 0x000040000e109984 */ /* 0x000e280000004800 */
[----:B------:R-:W-:Y:S04]  /*1160*/  @!P1 LDS R17, [R14.X4] ;  /* 0x000000000e119984 */ /* 0x000fe80000004800 */
[----:B------:R-:W1:Y:S04]  /*1170*/  @!P1 LDS R15, [R14.X4+0x20] ;  /* 0x000020000e0f9984 */ /* 0x000e680000004800 */
[----:B0-----:R-:W0:Y:S04]  /*1180*/  SHFL.BFLY PT, R9, R16, 0x4, 0x1f ;  /* 0x0c801f0010097f89 */ /* 0x001e2800000e0000 */
[----:B-1----:R-:W1:Y:S01]  /*1190*/  SHFL.BFLY PT, R10, R15, 0x4, 0x1f ;  /* 0x0c801f000f0a7f89 */ /* 0x002e6200000e0000 */
[----:B0-----:R-:W-:-:S04]  /*11a0*/  FADD R5, R16, R9 ;  /* 0x0000000910057221 */ /* 0x001fc80000000000 */
[C---:B------:R-:W-:Y:S01]  /*11b0*/  FMUL R8, R5.reuse, 0.25 ;  /* 0x3e80000005087820 */ /* 0x040fe20000400000 */
[C---:B------:R-:W-:Y:S01]  /*11c0*/  FSETP.GEU.AND P3, PT, |R5|.reuse, 1.175494350822287508e-38, PT ;  /* 0x008000000500780b */ /* 0x040fe20003f6e200 */
[----:B------:R-:W0:Y:S01]  /*11d0*/  SHFL.BFLY PT, R18, R5, 0x2, 0x1f ;  /* 0x0c401f0005127f89 */ /* 0x000e2200000e0000 */
[----:B------:R-:W-:Y:S01]  /*11e0*/  FSETP.GT.AND P0, PT, |R5|, 8.50705917302346158658e+37, PT ;  /* 0x7e8000000500780b */ /* 0x000fe20003f04200 */
[----:B-1----:R-:W-:-:S03]  /*11f0*/  FADD R15, R15, R10 ;  /* 0x0000000a0f0f7221 */ /* 0x002fc60000000000 */
[----:B------:R-:W-:Y:S02]  /*1200*/  FSEL R11, R8, R5, P0 ;  /* 0x00000005080b7208 */ /* 0x000fe40000000000 */
[----:B------:R-:W1:Y:S05]  /*1210*/  SHFL.BFLY PT, R8, R17, 0x4, 0x1f ;  /* 0x0c801f0011087f89 */ /* 0x000e6a00000e0000 */
[----:B------:R-:W-:Y:S02]  /*1220*/  @!P3 FMUL R11, R11, 16777216 ;  /* 0x4b8000000b0bb820 */ /* 0x000fe40000400000 */
[----:B------:R-:W-:Y:S02]  /*1230*/  @P0 FMUL R9, R9, 0.25 ;  /* 0x3e80000009090820 */ /* 0x000fe40000400000 */
[----:B------:R-:W2:Y:S02]  /*1240*/  MUFU.RCP R12, R11 ;  /* 0x0000000b000c7308 */ /* 0x000ea40000001000 */
[----:B------:R-:W-:Y:S01]  /*1250*/  @!P3 FMUL R9, R9, 16777216 ;  /* 0x4b8000000909b820 */ /* 0x000fe20000400000 */
[C---:B------:R-:W-:Y:S01]  /*1260*/  FSETP.NEU.AND P3, PT, R5.reuse, RZ, PT ;  /* 0x000000ff0500720b */ /* 0x040fe20003f6d000 */
[----:B0-----:R-:W-:-:S05]  /*1270*/  FADD R0, R5, R18 ;  /* 0x0000001205007221 */ /* 0x001fca0000000000 */
[C---:B------:R-:W-:Y:S01]  /*1280*/  FSETP.GEU.AND P4, PT, |R0|.reuse, 1.175494350822287508e-38, PT ;  /* 0x008000000000780b */ /* 0x040fe20003f8e200 */
[----:B------:R-:W0:Y:S01]  /*1290*/  SHFL.BFLY PT, R13, R0, 0x1, 0x1f ;  /* 0x0c201f00000d7f89 */ /* 0x000e2200000e0000 */
[----:B------:R-:W-:Y:S01]  /*12a0*/  FSETP.GT.AND P0, PT, |R0|, 8.50705917302346158658e+37, PT ;  /* 0x7e8000000000780b */ /* 0x000fe20003f04200 */
[----:B--2---:R-:W-:Y:S01]  /*12b0*/  FMUL R12, R12, R9 ;  /* 0x000000090c0c7220 */ /* 0x004fe20000400000 */
[----:B------:R-:W-:Y:S01]  /*12c0*/  FMUL R9, R0, 0.25 ;  /* 0x3e80000000097820 */ /* 0x000fe20000400000 */
[----:B-1----:R-:W-:-:S03]  /*12d0*/  FADD R8, -R17, R8 ;  /* 0x0000000811087221 */ /* 0x002fc60000000100 */
[----:B------:R-:W-:Y:S02]  /*12e0*/  FSEL R12, R12, RZ, P3 ;  /* 0x000000ff0c0c7208 */ /* 0x000fe40001800000 */
[----:B------:R-:W-:Y:S01]  /*12f0*/  FSEL R11, R9, R0, P0 ;  /* 0x00000000090b7208 */ /* 0x000fe20000000000 */
[C---:B------:R-:W-:Y:S02]  /*1300*/  FMUL R9, R8.reuse, R8 ;  /* 0x0000000808097220 */ /* 0x040fe40000400000 */
[----:B------:R-:W-:Y:S02]  /*1310*/  FFMA R17, R8, R12, R17 ;  /* 0x0000000c08117223 */ /* 0x000fe40000000011 */
[----:B------:R-:W-:Y:S01]  /*1320*/  @!P4 FMUL R11, R11, 16777216 ;  /* 0x4b8000000b0bc820 */ /* 0x000fe20000400000 */
[----:B------:R-:W-:Y:S01]  /*1330*/  FMUL R9, R16, R9 ;  /* 0x0000000910097220 */ /* 0x000fe20000400000 */
[----:B------:R-:W-:Y:S01]  /*1340*/  @P0 FMUL R18, R18, 0.25 ;  /* 0x3e80000012120820 */ /* 0x000fe20000400000 */
[----:B------:R-:W1:Y:S01]  /*1350*/  SHFL.BFLY PT, R8, R17, 0x2, 0x1f ;  /* 0x0c401f0011087f89 */ /* 0x000e6200000e0000 */
[----:B------:R-:W-:Y:S01]  /*1360*/  FSETP.NEU.AND P0, PT, R0, RZ, PT ;  /* 0x000000ff0000720b */ /* 0x000fe20003f0d000 */
[----:B------:R-:W-:Y:S01]  /*1370*/  FFMA R9, R12, R9, R15 ;  /* 0x000000090c097223 */ /* 0x000fe2000000000f */
[----:B------:R-:W2:Y:S01]  /*1380*/  MUFU.RCP R11, R11 ;  /* 0x0000000b000b7308 */ /* 0x000ea20000001000 */
[----:B------:R-:W-:-:S03]  /*1390*/  @!P4 FMUL R18, R18, 16777216 ;  /* 0x4b8000001212c820 */ /* 0x000fc60000400000 */
[----:B------:R-:W3:Y:S01]  /*13a0*/  SHFL.BFLY PT, R10, R9, 0x2, 0x1f ;  /* 0x0c401f00090a7f89 */ /* 0x000ee200000e0000 */
[----:B0-----:R-:W-:-:S04]  /*13b0*/  FADD R15, R0, R13 ;  /* 0x0000000d000f7221 */ /* 0x001fc80000000000 */
[C---:B------:R-:W-:Y:S01]  /*13c0*/  FMUL R12, R15.reuse, 0.25 ;  /* 0x3e8000000f0c7820 */ /* 0x040fe20000400000 */
[----:B------:R-:W-:Y:S01]  /*13d0*/  FSETP.GEU.AND P3, PT, |R15|, 1.175494350822287508e-38, PT ;  /* 0x008000000f00780b */ /* 0x000fe20003f6e200 */
[----:B--2---:R-:W-:-:S05]  /*13e0*/  FMUL R18, R11, R18 ;  /* 0x000000120b127220 */ /* 0x004fca0000400000 */
[----:B------:R-:W-:Y:S01]  /*13f0*/  FSEL R18, R18, RZ, P0 ;  /* 0x000000ff12127208 */ /* 0x000fe20000000000 */
[----:B-1----:R-:W-:Y:S01]  /*1400*/  FADD R8, -R17, R8 ;  /* 0x0000000811087221 */ /* 0x002fe20000000100 */
[----:B------:R-:W-:-:S03]  /*1410*/  FSETP.GT.AND P0, PT, |R15|, 8.50705917302346158658e+37, PT ;  /* 0x7e8000000f00780b */ /* 0x000fc60003f04200 */
[C---:B------:R-:W-:Y:S01]  /*1420*/  FFMA R17, R8.reuse, R18, R17 ;  /* 0x0000001208117223 */ /* 0x040fe20000000011 */
[----:B------:R-:W-:Y:S01]  /*1430*/  FMUL R8, R8, R8 ;  /* 0x0000000808087220 */ /* 0x000fe20000400000 */
[----:B------:R-:W-:Y:S01]  /*1440*/  FSEL R12, R12, R15, P0 ;  /* 0x0000000f0c0c7208 */ /* 0x000fe20000000000 */
[----:B---3--:R-:W-:Y:S02]  /*1450*/  FADD R9, R9, R10 ;  /* 0x0000000a09097221 */ /* 0x008fe40000000000 */
[----:B------:R-:W-:Y:S01]  /*1460*/  FMUL R8, R5, R8 ;  /* 0x0000000805087220 */ /* 0x000fe20000400000 */
[----:B------:R-:W0:Y:S01]  /*1470*/  SHFL.BFLY PT, R10, R17, 0x1, 0x1f ;  /* 0x0c201f00110a7f89 */ /* 0x000e2200000e0000 */
[----:B------:R-:W-:Y:S02]  /*1480*/  @!P3 FMUL R12, R12, 16777216 ;  /* 0x4b8000000c0cb820 */ /* 0x000fe40000400000 */
[----:B------:R-:W-:Y:S01]  /*1490*/  FFMA R8, R18, R8, R9 ;  /* 0x0000000812087223 */ /* 0x000fe20000000009 */
[----:B------:R-:W-:Y:S01]  /*14a0*/  @P0 FMUL R13, R13, 0.25 ;  /* 0x3e8000000d0d0820 */ /* 0x000fe20000400000 */
[----:B------:R-:W-:-:S02]  /*14b0*/  LOP3.LUT P0, RZ, R14, 0x7, RZ, 0xc0, !PT ;  /* 0x000000070eff7812 */ /* 0x000fc4000780c0ff */
[----:B------:R-:W1:Y:S01]  /*14c0*/  MUFU.RCP R12, R12 ;  /* 0x0000000c000c7308 */ /* 0x000e620000001000 */
[----:B------:R-:W2:Y:S01]  /*14d0*/  SHFL.BFLY PT, R5, R8, 0x1, 0x1f ;  /* 0x0c201f0008057f89 */ /* 0x000ea200000e0000 */
[----:B------:R-:W-:Y:S01]  /*14e0*/  @!P3 FMUL R13, R13, 16777216 ;  /* 0x4b8000000d0db820 */ /* 0x000fe20000400000 */
[----:B------:R-:W-:Y:S02]  /*14f0*/  FSETP.NEU.AND P3, PT, R15, RZ, PT ;  /* 0x000000ff0f00720b */ /* 0x000fe40003f6d000 */
[----:B------:R-:W-:Y:S01]  /*1500*/  ISETP.LT.AND P0, PT, R14, 0x8, !P0 ;  /* 0x000000080e00780c */ /* 0x000fe20004701270 */
[----:B-1----:R-:W-:Y:S01]  /*1510*/  FMUL R13, R12, R13 ;  /* 0x0000000d0c0d7220 */ /* 0x002fe20000400000 */
[----:B0-----:R-:W-:-:S11]  /*1520*/  FADD R10, -R17, R10 ;  /* 0x0000000a110a7221 */ /* 0x001fd60000000100 */
[----:B------:R-:W-:Y:S01]  /*1530*/  @P0 STS [R14.X4+0x40], R15 ;  /* 0x0000400f0e000388 */ /* 0x000fe20000004800 */
[----:B------:R-:W-:Y:S01]  /*1540*/  FMUL R9, R10, R10 ;  /* 0x0000000a0a097220 */ /* 0x000fe20000400000 */
[----:B------:R-:W-:Y:S01]  /*1550*/  FSEL R13, R13, RZ, P3 ;  /* 0x000000ff0d0d7208 */ /* 0x000fe20001800000 */
[----:B--2---:R-:W-:Y:S02]  /*1560*/  FADD R16, R8, R5 ;  /* 0x0000000508107221 */ /* 0x004fe40000000000 */
[----:B------:R-:W-:Y:S02]  /*1570*/  FMUL R9, R0, R9 ;  /* 0x0000000900097220 */ /* 0x000fe40000400000 */
[----:B------:R-:W-:Y:S01]  /*1580*/  FFMA R5, R10, R13, R17 ;  /* 0x0000000d0a057223 */ /* 0x000fe20000000011 */
[----:B------:R-:W-:Y:S01]  /*1590*/  LOP3.LUT R0, R14, 0xff, RZ, 0xc0, !PT ;  /* 0x000000ff0e007812 */ /* 0x000fe200078ec0ff */
[----:B------:R-:W-:-:S03]  /*15a0*/  FFMA R13, R13, R9, R16 ;  /* 0x000000090d0d7223 */ /* 0x000fc60000000010 */
[----:B------:R-:W-:Y:S01]  /*15b0*/  @P0 STS [R14.X4], R5 ;  /* 0x000000050e000388 */ /* 0x000fe20000004800 */
[----:B------:R-:W-:-:S03]  /*15c0*/  IMAD.WIDE.U32 R24, R0, R25, c[0x0][0x170] ;  /* 0x00005c0000187625 */ /* 0x000fc600078e0019 */
[----:B------:R0:W-:Y:S04]  /*15d0*/  @P0 STS [R14.X4+0x20], R13 ;  /* 0x0000200d0e000388 */ /* 0x0001e80000004800 */
[----:B------:R-:W-:Y:S01]  /*15e0*/  BAR.SYNC.DEFER_BLOCKING 0x0 ;  /* 0x0000000000007b1d */ /* 0x000fe20000010000 */
[----:B------:R-:W-:Y:S02]  /*15f0*/  IADD3 R22, R4, -0x400, RZ ;  /* 0xfffffc0004167810 */ /* 0x000fe40007ffe0ff */
[----:B------:R-:W-:Y:S01]  /*1600*/  PLOP3.LUT P3, PT, PT, PT, UP0, 0x80, 0x0 ;  /* 0x000000000000781c */ /* 0x000fe20003f6f008 */
[----:B------:R-:W-:Y:S01]  /*1610*/  IMAD.U32 R29, RZ, RZ, UR21 ;  /* 0x00000015ff1d7e24 */ /* 0x000fe2000f8e00ff */
[----:B------:R-:W-:Y:S01]  /*1620*/  IADD3 R22, R22, 0x400, RZ ;  /* 0x0000040016167810 */ /* 0x000fe20007ffe0ff */
[----:B------:R-:W-:Y:S01]  /*1630*/  IMAD.WIDE.U32 R26, R0, R27, c[0x0][0x168] ;  /* 0x00005a00001a7625 */ /* 0x000fe200078e001b */
[----:B------:R-:W-:-:S03]  /*1640*/  CS2R R18, SRZ ;  /* 0x0000000000127805 */ /* 0x000fc6000001ff00 */
[----:B------:R-:W-:Y:S01]  /*1650*/  IMAD.WIDE R28, R22, R29, c[0x0][0x160] ;  /* 0x00005800161c7625 */ /* 0x000fe200078e021d */
[----:B------:R-:W2:Y:S04]  /*1660*/  LDG.E.EL.64 R20, [R24.64+0x1800] ;  /* 0x0018000a18147981 */ /* 0x000ea8000c2e1b00 */
[----:B------:R1:W3:Y:S04]  /*1670*/  LDG.E.EL.64 R16, [R24.64] ;  /* 0x0000000a18107981 */ /* 0x0002e8000c2e1b00 */
[----:B------:R-:W4:Y:S04]  /*1680*/  LDG.E.EL.128 R8, [R26.64+0x3000] ;  /* 0x0030000a1a087981 */ /* 0x000f28000c2e1d00 */
[----:B0-----:R-:W5:Y:S04]  /*1690*/  LDG.E.EL.128 R12, [R26.64] ;  /* 0x0000000a1a0c7981 */ /* 0x001f68000c2e1d00 */
[----:B------:R-:W4:Y:S04]  /*16a0*/  @!P3 LDG.E.EF.64 R18, [R28.64] ;  /* 0x0000000a1c12b981 */ /* 0x000f28000c0e1b00 */
[----:B------:R-:W0:Y:S04]  /*16b0*/  LDS R23, [0x20] ;  /* 0x00002000ff177984 */ /* 0x000e280000000800 */
[----:B------:R-:W0:Y:S01]  /*16c0*/  LDS R5, [RZ] ;  /* 0x00000000ff057984 */ /* 0x000e220000000800 */
[----:B------:R-:W-:Y:S01]  /*16d0*/  PLOP3.LUT P3, PT, PT, PT, UP0, 0x80, 0x0 ;  /* 0x000000000000781c */ /* 0x000fe20003f6f008 */
[----:B------:R-:W-:-:S02]  /*16e0*/  IMAD.U32 R35, RZ, RZ, UR21 ;  /* 0x00000015ff237e24 */ /* 0x000fc4000f8e00ff */
[----:B------:R-:W-:Y:S02]  /*16f0*/  IMAD.MOV.U32 R33, RZ, RZ, 0x8 ;  /* 0x00000008ff217424 */ /* 0x000fe400078e00ff */
[----:B------:R-:W-:Y:S01]  /*1700*/  IMAD.WIDE R34, R22, R35, c[0x0][0x178] ;  /* 0x00005e0016227625 */ /* 0x000fe200078e0223 */
[----:B------:R-:W-:-:S03]  /*1710*/  UMOV UR4, UR10 ;  /* 0x0000000a00047c82 */ /* 0x000fc60008000000 */
[----:B------:R-:W-:Y:S01]  /*1720*/  IMAD.WIDE.U32 R32, R0, R33, c[0x0][0x170] ;  /* 0x00005c0000207625 */ /* 0x000fe200078e0021 */
[----:B------:R-:W-:Y:S01]  /*1730*/  UMOV UR5, UR11 ;  /* 0x0000000b00057c82 */ /* 0x000fe20008000000 */
[C---:B--2---:R-:W-:Y:S02]  /*1740*/  PRMT R30, R20.reuse, 0x7632, R30 ;  /* 0x00007632141e7816 */ /* 0x044fe4000000001e */
[----:B------:R-:W-:Y:S02]  /*1750*/  IMAD.U32 R31, R20, 0x10000, RZ ;  /* 0x00010000141f7824 */ /* 0x000fe400078e00ff */
[C---:B-1----:R-:W-:Y:S01]  /*1760*/  IMAD.U32 R25, R21.reuse, 0x10000, RZ ;  /* 0x0001000015197824 */ /* 0x042fe200078e00ff */
[----:B------:R-:W-:Y:S01]  /*1770*/  PRMT R21, R21, 0x7632, R21 ;  /* 0x0000763215157816 */ /* 0x000fe20000000015 */
[----:B------:R-:W-:-:S04]  /*1780*/  IMAD.MOV.U32 R20, RZ, RZ, 0x39aaaaab ;  /* 0x39aaaaabff147424 */ /* 0x000fc800078e00ff */
[----:B0-----:R-:W-:Y:S01]  /*1790*/  FFMA R23, R23, R20, 9.9999999747524270788e-07 ;  /* 0x358637bd17177423 */ /* 0x001fe20000000014 */
[C---:B---3--:R-:W-:Y:S01]  /*17a0*/  PRMT R20, R16.reuse, 0x7632, R20 ;  /* 0x0000763210147816 */ /* 0x048fe20000000014 */
[----:B------:R-:W-:Y:S02]  /*17b0*/  IMAD.U32 R24, R21, 0x10000, RZ ;  /* 0x0001000015187824 */ /* 0x000fe400078e00ff */
[----:B------:R-:W-:Y:S02]  /*17c0*/  IMAD.U32 R21, R16, 0x10000, RZ ;  /* 0x0001000010157824 */ /* 0x000fe400078e00ff */
[----:B------:R-:W0:Y:S01]  /*17d0*/  MUFU.RSQ R16, R23 ;  /* 0x0000001700107308 */ /* 0x000e220000001400 */
[----:B------:R-:W-:Y:S01]  /*17e0*/  IMAD.U32 R20, R20, 0x10000, RZ ;  /* 0x0001000014147824 */ /* 0x000fe200078e00ff */
[----:B----4-:R-:W-:Y:S01]  /*17f0*/  FADD R10, R10, R25 ;  /* 0x000000190a0a7221 */ /* 0x010fe20000000000 */
[--C-:B-----5:R-:W-:Y:S01]  /*1800*/  FADD R12, R12, R21.reuse ;  /* 0x000000150c0c7221 */ /* 0x120fe20000000000 */
[C---:B------:R-:W-:Y:S01]  /*1810*/  IMAD.U32 R25, R17.reuse, 0x10000, RZ ;  /* 0x0001000011197824 */ /* 0x040fe200078e00ff */
[----:B------:R-:W-:Y:S01]  /*1820*/  PRMT R21, R17, 0x7632, R21 ;  /* 0x0000763211157816 */ /* 0x000fe20000000015 */
[----:B------:R-:W-:Y:S01]  /*1830*/  FADD R13, R13, R20 ;  /* 0x000000140d0d7221 */ /* 0x000fe20000000000 */
[----:B------:R-:W-:Y:S01]  /*1840*/  PRMT R17, R19, 0x7632, R17 ;  /* 0x0000763213117816 */ /* 0x000fe20000000011 */
[----:B------:R-:W-:Y:S01]  /*1850*/  IMAD.U32 R20, R18, 0x10000, RZ ;  /* 0x0001000012147824 */ /* 0x000fe200078e00ff */
[----:B------:R-:W-:Y:S01]  /*1860*/  FADD R11, R11, R24 ;  /* 0x000000180b0b7221 */ /* 0x000fe20000000000 */
[----:B------:R-:W-:Y:S01]  /*1870*/  IMAD.U32 R30, R30, 0x10000, RZ ;  /* 0x000100001e1e7824 */ /* 0x000fe200078e00ff */
[----:B------:R-:W-:Y:S01]  /*1880*/  FADD R8, R8, R31 ;  /* 0x0000001f08087221 */ /* 0x000fe20000000000 */
[----:B------:R-:W-:Y:S01]  /*1890*/  IMAD.U32 R28, R17, 0x10000, RZ ;  /* 0x00010000111c7824 */ /* 0x000fe200078e00ff */
[----:B------:R-:W-:Y:S01]  /*18a0*/  FADD R17, -R5, R20 ;  /* 0x0000001405117221 */ /* 0x000fe20000000100 */
[----:B------:R-:W-:Y:S01]  /*18b0*/  IMAD.U32 R24, R19, 0x10000, RZ ;  /* 0x0001000013187824 */ /* 0x000fe200078e00ff */
[----:B------:R-:W-:Y:S01]  /*18c0*/  PRMT R18, R18, 0x7632, R18 ;  /* 0x0000763212127816 */ /* 0x000fe20000000012 */
[----:B------:R-:W-:Y:S01]  /*18d0*/  FADD R9, R9, R30 ;  /* 0x0000001e09097221 */ /* 0x000fe20000000000 */
[----:B------:R-:W-:Y:S01]  /*18e0*/  FADD R26, R8, 1 ;  /* 0x3f800000081a7421 */ /* 0x000fe20000000000 */
[----:B------:R-:W-:Y:S01]  /*18f0*/  FADD R19, -R5, R24 ;  /* 0x0000001805137221 */ /* 0x000fe20000000100 */
[----:B0-----:R-:W-:Y:S01]  /*1900*/  FMUL R17, R16, R17 ;  /* 0x0000001110117220 */ /* 0x001fe20000400000 */
[----:B------:R-:W-:-:S02]  /*1910*/  IMAD.U32 R30, R21, 0x10000, RZ ;  /* 0x00010000151e7824 */ /* 0x000fc400078e00ff */
[----:B------:R-:W-:Y:S01]  /*1920*/  IMAD.U32 R8, R18, 0x10000, RZ ;  /* 0x0001000012087824 */ /* 0x000fe200078e00ff */
[----:B------:R-:W-:Y:S01]  /*1930*/  FADD R14, R14, R25 ;  /* 0x000000190e0e7221 */ /* 0x000fe20000000000 */
[----:B------:R-:W-:Y:S01]  /*1940*/  FADD R10, R10, 1 ;  /* 0x3f8000000a0a7421 */ /* 0x000fe20000000000 */
[C---:B------:R-:W-:Y:S01]  /*1950*/  FMUL R19, R16.reuse, R19 ;  /* 0x0000001310137220 */ /* 0x040fe20000400000 */
[----:B------:R-:W-:Y:S01]  /*1960*/  FFMA R26, R17, R26, R12 ;  /* 0x0000001a111a7223 */ /* 0x000fe2000000000c */
[----:B------:R-:W-:Y:S01]  /*1970*/  FADD R30, R15, R30 ;  /* 0x0000001e0f1e7221 */ /* 0x000fe20000000000 */
[C---:B------:R-:W-:Y:S01]  /*1980*/  FADD R17, -R5.reuse, R28 ;  /* 0x0000001c05117221 */ /* 0x040fe20000000100 */
[----:B------:R-:W-:Y:S01]  /*1990*/  FADD R15, -R5, R8 ;  /* 0x00000008050f7221 */ /* 0x000fe20000000100 */
[----:B------:R-:W-:Y:S01]  /*19a0*/  FFMA R18, R19, R10, R14 ;  /* 0x0000000a13127223 */ /* 0x000fe2000000000e */
[----:B------:R-:W-:Y:S01]  /*19b0*/  FADD R10, R11, 1 ;  /* 0x3f8000000b0a7421 */ /* 0x000fe20000000000 */
[C---:B------:R-:W-:Y:S01]  /*19c0*/  FMUL R17, R16.reuse, R17 ;  /* 0x0000001110117220 */ /* 0x040fe20000400000 */
[----:B------:R-:W-:Y:S01]  /*19d0*/  FADD R9, R9, 1 ;  /* 0x3f80000009097421 */ /* 0x000fe20000000000 */
[----:B------:R-:W-:-:S02]  /*19e0*/  FMUL R8, R16, R15 ;  /* 0x0000000f10087220 */ /* 0x000fc40000400000 */
[----:B------:R-:W-:Y:S02]  /*19f0*/  FFMA R19, R17, R10, R30 ;  /* 0x0000000a11137223 */ /* 0x000fe4000000001e */
[----:B------:R-:W-:-:S03]  /*1a00*/  FFMA R17, R8, R9, R13 ;  /* 0x0000000908117223 */ /* 0x000fc6000000000d */
[----:B------:R-:W-:Y:S02]  /*1a10*/  F2FP.BF16.PACK_AB R37, R19, R18 ;  /* 0x000000121325723e */ /* 0x000fe400000010ff */
[----:B------:R-:W-:Y:S01]  /*1a20*/  F2FP.BF16.PACK_AB R36, R17, R26 ;  /* 0x0000001a1124723e */ /* 0x000fe200000010ff */
[----:B------:R-:W-:-:S04]  /*1a30*/  IMAD.MOV.U32 R31, RZ, RZ, 0x10 ;  /* 0x00000010ff1f7424 */ /* 0x000fc800078e00ff */
[----:B------:R0:W-:Y:S04]  /*1a40*/  @!P3 STG.E.64 [R34.64], R36 ;  /* 0x000000242200b986 */ /* 0x0001e8000c101b04 */
[----:B------:R-:W2:Y:S01]  /*1a50*/  LDG.E.EL.64 R20, [R32.64+0x2000] ;  /* 0x0020000420147981 */ /* 0x000ea2000c2e1b00 */
[----:B------:R-:W-:Y:S01]  /*1a60*/  IMAD.WIDE.U32 R30, R0, R31, c[0x0][0x168] ;  /* 0x00005a00001e7625 */ /* 0x000fe200078e001f */
[----:B------:R-:W-:Y:S02]  /*1a70*/  PLOP3.LUT P3, PT, PT, PT, UP0, 0x80, 0x0 ;  /* 0x000000000000781c */ /* 0x000fe40003f6f008 */
[----:B------:R-:W3:Y:S01]  /*1a80*/  LDG.E.EL.64 R22, [R32.64+0x800] ;  /* 0x0008000420167981 */ /* 0x000ee2000c2e1b00 */
[----:B------:R-:W-:-:S03]  /*1a90*/  IMAD.U32 R28, RZ, RZ, UR21 ;  /* 0x00000015ff1c7e24 */ /* 0x000fc6000f8e00ff */
[----:B------:R1:W4:Y:S01]  /*1aa0*/  LDG.E.EL.128 R8, [R30.64+0x4000] ;  /* 0x004000041e087981 */ /* 0x000322000c2e1d00 */
[----:B------:R-:W-:Y:S01]  /*1ab0*/  CS2R R24, SRZ ;  /* 0x0000000000187805 */ /* 0x000fe2000001ff00 */
[----:B------:R-:W-:Y:S02]  /*1ac0*/  IMAD.WIDE R28, R3, R28, c[0x0][0x160] ;  /* 0x00005800031c7625 */ /* 0x000fe400078e021c */
[----:B------:R1:W5:Y:S04]  /*1ad0*/  LDG.E.EL.128 R12, [R30.64+0x1000] ;  /* 0x001000041e0c7981 */ /* 0x000368000c2e1d00 */
[----:B------:R0:W5:Y:S01]  /*1ae0*/  @!P3 LDG.E.EF.64 R24, [R28.64] ;  /* 0x000000041c18b981 */ /* 0x000162000c0e1b00 */
[----:B------:R-:W-:Y:S01]  /*1af0*/  PLOP3.LUT P3, PT, PT, PT, UP0, 0x80, 0x0 ;  /* 0x000000000000781c */ /* 0x000fe20003f6f008 */
[----:B-1----:R-:W-:-:S02]  /*1b00*/  IMAD.MOV.U32 R31, RZ, RZ, 0x8 ;  /* 0x00000008ff1f7424 */ /* 0x002fc400078e00ff */
[----:B0-----:R-:W-:Y:S01]  /*1b10*/  IMAD.MOV.U32 R29, RZ, RZ, 0x10 ;  /* 0x00000010ff1d7424 */ /* 0x001fe200078e00ff */
[----:B------:R-:W-:Y:S02]  /*1b20*/  IADD3 R36, R4, 0x800, RZ ;  /* 0x0000080004247810 */ /* 0x000fe40007ffe0ff */
[C---:B--2---:R-:W-:Y:S01]  /*1b30*/  PRMT R27, R20.reuse, 0x7632, R27 ;  /* 0x00007632141b7816 */ /* 0x044fe2000000001b */
[----:B------:R-:W-:Y:S02]  /*1b40*/  IMAD.U32 R35, R20, 0x10000, RZ ;  /* 0x0001000014237824 */ /* 0x000fe400078e00ff */
[----:B------:R-:W-:Y:S02]  /*1b50*/  IMAD.U32 R37, R21, 0x10000, RZ ;  /* 0x0001000015257824 */ /* 0x000fe400078e00ff */
[----:B------:R-:W-:Y:S01]  /*1b60*/  IMAD.U32 R20, R27, 0x10000, RZ ;  /* 0x000100001b147824 */ /* 0x000fe200078e00ff */
[----:B------:R-:W-:-:S03]  /*1b70*/  PRMT R21, R21, 0x7632, R21 ;  /* 0x0000763215157816 */ /* 0x000fc60000000015 */
[--C-:B----4-:R-:W-:Y:S01]  /*1b80*/  FADD R9, R9, R20.reuse ;  /* 0x0000001409097221 */ /* 0x110fe20000000000 */
[C---:B---3--:R-:W-:Y:S01]  /*1b90*/  PRMT R20, R22.reuse, 0x7632, R20 ;  /* 0x0000763216147816 */ /* 0x048fe20000000014 */
[----:B------:R-:W-:Y:S02]  /*1ba0*/  IMAD.U32 R30, R21, 0x10000, RZ ;  /* 0x00010000151e7824 */ /* 0x000fe400078e00ff */
[----:B------:R-:W-:Y:S01]  /*1bb0*/  IMAD.U32 R21, R22, 0x10000, RZ ;  /* 0x0001000016157824 */ /* 0x000fe200078e00ff */
[----:B------:R-:W-:Y:S01]  /*1bc0*/  PRMT R22, R23, 0x7632, R22 ;  /* 0x0000763217167816 */ /* 0x000fe20000000016 */
[----:B------:R-:W-:-:S04]  /*1bd0*/  IMAD.U32 R20, R20, 0x10000, RZ ;  /* 0x0001000014147824 */ /* 0x000fc800078e00ff */
[----:B------:R-:W-:Y:S01]  /*1be0*/  IMAD.U32 R28, R22, 0x10000, RZ ;  /* 0x00010000161c7824 */ /* 0x000fe200078e00ff */
[----:B-----5:R-:W-:Y:S01]  /*1bf0*/  FADD R13, R13, R20 ;  /* 0x000000140d0d7221 */ /* 0x020fe20000000000 */
[C---:B------:R-:W-:Y:S01]  /*1c00*/  IMAD.U32 R20, R24.reuse, 0x10000, RZ ;  /* 0x0001000018147824 */ /* 0x040fe200078e00ff */
[----:B------:R-:W-:Y:S01]  /*1c10*/  PRMT R24, R24, 0x7632, R24 ;  /* 0x0000763218187816 */ /* 0x000fe20000000018 */
[C---:B------:R-:W-:Y:S01]  /*1c20*/  IMAD.U32 R22, R25.reuse, 0x10000, RZ ;  /* 0x0001000019167824 */ /* 0x040fe200078e00ff */
[----:B------:R-:W-:Y:S01]  /*1c30*/  PRMT R25, R25, 0x7632, R25 ;  /* 0x0000763219197816 */ /* 0x000fe20000000019 */
[----:B------:R-:W-:Y:S01]  /*1c40*/  IMAD.U32 R23, R23, 0x10000, RZ ;  /* 0x0001000017177824 */ /* 0x000fe200078e00ff */
[----:B------:R-:W-:Y:S01]  /*1c50*/  FADD R12, R12, R21 ;  /* 0x000000150c0c7221 */ /* 0x000fe20000000000 */
[----:B------:R-:W-:Y:S01]  /*1c60*/  FADD R8, R8, R35 ;  /* 0x0000002308087221 */ /* 0x000fe20000000000 */
[----:B------:R-:W-:Y:S01]  /*1c70*/  FADD R21, -R5, R20 ;  /* 0x0000001405157221 */ /* 0x000fe20000000100 */
[----:B------:R-:W-:-:S02]  /*1c80*/  IMAD.U32 R24, R24, 0x10000, RZ ;  /* 0x0001000018187824 */ /* 0x000fc400078e00ff */
[----:B------:R-:W-:Y:S01]  /*1c90*/  IMAD.U32 R20, R25, 0x10000, RZ ;  /* 0x0001000019147824 */ /* 0x000fe200078e00ff */
[----:B------:R-:W-:Y:S01]  /*1ca0*/  FADD R14, R14, R23 ;  /* 0x000000170e0e7221 */ /* 0x000fe20000000000 */
[----:B------:R-:W-:Y:S01]  /*1cb0*/  FADD R10, R10, R37 ;  /* 0x000000250a0a7221 */ /* 0x000fe20000000000 */
[----:B------:R-:W-:Y:S01]  /*1cc0*/  FADD R27, -R5, R22 ;  /* 0x00000016051b7221 */ /* 0x000fe20000000100 */
[----:B------:R-:W-:Y:S01]  /*1cd0*/  FMUL R23, R16, R21 ;  /* 0x0000001510177220 */ /* 0x000fe20000400000 */
[----:B------:R-:W-:Y:S01]  /*1ce0*/  FADD R8, R8, 1 ;  /* 0x3f80000008087421 */ /* 0x000fe20000000000 */
[----:B------:R-:W-:Y:S01]  /*1cf0*/  FADD R11, R11, R30 ;  /* 0x0000001e0b0b7221 */ /* 0x000fe20000000000 */
[C---:B------:R-:W-:Y:S01]  /*1d00*/  FADD R21, -R5.reuse, R24 ;  /* 0x0000001805157221 */ /* 0x040fe20000000100 */
[----:B------:R-:W-:Y:S01]  /*1d10*/  FADD R25, -R5, R20 ;  /* 0x0000001405197221 */ /* 0x000fe20000000100 */
[----:B------:R-:W-:Y:S01]  /*1d20*/  FMUL R27, R16, R27 ;  /* 0x0000001b101b7220 */ /* 0x000fe20000400000 */
[----:B------:R-:W-:Y:S01]  /*1d30*/  FADD R10, R10, 1 ;  /* 0x3f8000000a0a7421 */ /* 0x000fe20000000000 */
[----:B------:R-:W-:Y:S01]  /*1d40*/  FFMA R34, R23, R8, R12 ;  /* 0x0000000817227223 */ /* 0x000fe2000000000c */
[----:B------:R-:W-:Y:S01]  /*1d50*/  FADD R15, R15, R28 ;  /* 0x0000001c0f0f7221 */ /* 0x000fe20000000000 */
[C---:B------:R-:W-:Y:S01]  /*1d60*/  FMUL R8, R16.reuse, R21 ;  /* 0x0000001510087220 */ /* 0x040fe20000400000 */
[----:B------:R-:W-:Y:S01]  /*1d70*/  FMUL R32, R16, R25 ;  /* 0x0000001910207220 */ /* 0x000fe20000400000 */
[----:B------:R-:W-:Y:S01]  /*1d80*/  FADD R9, R9, 1 ;  /* 0x3f80000009097421 */ /* 0x000fe20000000000 */
[----:B------:R-:W-:Y:S01]  /*1d90*/  FADD R11, R11, 1 ;  /* 0x3f8000000b0b7421 */ /* 0x000fe20000000000 */
[----:B------:R-:W-:Y:S01]  /*1da0*/  FFMA R33, R27, R10, R14 ;  /* 0x0000000a1b217223 */ /* 0x000fe2000000000e */
[----:B------:R-:W-:Y:S01]  /*1db0*/  IMAD.U32 R14, RZ, RZ, UR21 ;  /* 0x00000015ff0e7e24 */ /* 0x000fe2000f8e00ff */
[----:B------:R-:W-:Y:S01]  /*1dc0*/  FFMA R27, R8, R9, R13 ;  /* 0x00000009081b7223 */ /* 0x000fe2000000000d */
[----:B------:R-:W-:Y:S01]  /*1dd0*/  FFMA R32, R32, R11, R15 ;  /* 0x0000000b20207223 */ /* 0x000fe2000000000f */
[----:B------:R-:W-:-:S03]  /*1de0*/  IMAD.WIDE.U32 R30, R0, R31, c[0x0][0x170] ;  /* 0x00005c00001e7625 */ /* 0x000fc600078e001f */
[----:B------:R-:W-:Y:S01]  /*1df0*/  F2FP.BF16.PACK_AB R12, R27, R34 ;  /* 0x000000221b0c723e */ /* 0x000fe200000010ff */
[----:B------:R-:W-:Y:S01]  /*1e00*/  IMAD.WIDE R14, R3, R14, c[0x0][0x178] ;  /* 0x00005e00030e7625 */ /* 0x000fe200078e020e */
[----:B------:R-:W-:-:S03]  /*1e10*/  F2FP.BF16.PACK_AB R13, R32, R33 ;  /* 0x00000021200d723e */ /* 0x000fc600000010ff */
[----:B------:R-:W-:Y:S02]  /*1e20*/  IMAD.WIDE.U32 R28, R0, R29, c[0x0][0x168] ;  /* 0x00005a00001c7625 */ /* 0x000fe400078e001d */
[----:B------:R0:W-:Y:S04]  /*1e30*/  @!P3 STG.E.64 [R14.64], R12 ;  /* 0x0000000c0e00b986 */ /* 0x0001e8000c101b04 */
[----:B------:R-:W2:Y:S04]  /*1e40*/  LDG.E.EL.64 R20, [R30.64+0x2800] ;  /* 0x002800041e147981 */ /* 0x000ea8000c2e1b00 */
[----:B------:R1:W3:Y:S01]  /*1e50*/  LDG.E.EL.128 R8, [R28.64+0x5000] ;  /* 0x005000041c087981 */ /* 0x0002e2000c2e1d00 */
[----:B------:R-:W-:Y:S01]  /*1e60*/  PLOP3.LUT P3, PT, PT, PT, UP0, 0x80, 0x0 ;  /* 0x000000000000781c */ /* 0x000fe20003f6f008 */
[----:B------:R-:W-:Y:S01]  /*1e70*/  IMAD.U32 R37, RZ, RZ, UR21 ;  /* 0x00000015ff257e24 */ /* 0x000fe2000f8e00ff */
[----:B------:R-:W-:Y:S01]  /*1e80*/  CS2R R22, SRZ ;  /* 0x0000000000167805 */ /* 0x000fe2000001ff00 */
[----:B------:R2:W4:Y:S02]  /*1e90*/  LDG.E.EL.64 R24, [R30.64+0x1000] ;  /* 0x001000041e187981 */ /* 0x000524000c2e1b00 */
[----:B------:R-:W-:-:S02]  /*1ea0*/  IMAD.WIDE R36, R36, R37, c[0x0][0x160] ;  /* 0x0000580024247625 */ /* 0x000fc400078e0225 */
[----:B0-----:R1:W5:Y:S06]  /*1eb0*/  LDG.E.EL.128 R12, [R28.64+0x2000] ;  /* 0x002000041c0c7981 */ /* 0x00136c000c2e1d00 */
[----:B------:R-:W4:Y:S01]  /*1ec0*/  @!P3 LDG.E.EF.64 R22, [R36.64] ;  /* 0x000000042416b981 */ /* 0x000f22000c0e1b00 */
[C---:B------:R-:W-:Y:S02]  /*1ed0*/  FSETP.GT.AND P3, PT, R18.reuse, +INF , PT ;  /* 0x7f8000001200780b */ /* 0x040fe40003f64000 */
[----:B------:R-:W-:Y:S02]  /*1ee0*/  PLOP3.LUT P5, PT, PT, PT, UP0, 0x40, 0x0 ;  /* 0x000000000000781c */ /* 0x000fe40003fae808 */
[----:B------:R-:W-:-:S02]  /*1ef0*/  FSEL R35, R18, +INF , !P3 ;  /* 0x7f80000012237808 */ /* 0x000fc40005800000 */
[----:B------:R-:W-:Y:S02]  /*1f00*/  PLOP3.LUT P4, PT, PT, PT, UP0, 0x80, 0x0 ;  /* 0x000000000000781c */ /* 0x000fe40003f8f008 */
[----:B------:R-:W-:-:S04]  /*1f10*/  FSEL R35, R35, +INF , P5 ;  /* 0x7f80000023237808 */ /* 0x000fc80002800000 */
[CC--:B------:R-:W-:Y:S02]  /*1f20*/  FSETP.GEU.AND P5, PT, R35.reuse, R33.reuse, PT ;  /* 0x000000212300720b */ /* 0x0c0fe40003fae000 */
[C---:B------:R-:W-:Y:S02]  /*1f30*/  FSETP.GEU.AND P3, PT, R18.reuse, -INF , PT ;  /* 0xff8000001200780b */ /* 0x040fe40003f6e000 */
[C---:B-1----:R-:W-:Y:S02]  /*1f40*/  FSEL R28, R35.reuse, R33, !P5 ;  /* 0x00000021231c7208 */ /* 0x042fe40006800000 */
[----:B------:R-:W-:Y:S02]  /*1f50*/  FSETP.NAN.AND P5, PT, R35, R35, PT ;  /* 0x000000232300720b */ /* 0x000fe40003fa8000 */
[----:B------:R-:W-:Y:S02]  /*1f60*/  FSEL R18, R18, -INF , P3 ;  /* 0xff80000012127808 */ /* 0x000fe40001800000 */
[----:B------:R-:W-:-:S02]  /*1f70*/  PLOP3.LUT P3, PT, PT, PT, UP0, 0x40, 0x0 ;  /* 0x000000000000781c */ /* 0x000fc40003f6e808 */
[----:B------:R-:W-:Y:S02]  /*1f80*/  @!P4 FSEL R35, R35, R28, P5 ;  /* 0x0000001c2323c208 */ /* 0x000fe40002800000 */
[----:B------:R-:W-:Y:S02]  /*1f90*/  FSETP.GT.AND P5, PT, R26, +INF , PT ;  /* 0x7f8000001a00780b */ /* 0x000fe40003fa4000 */
[----:B------:R-:W-:Y:S02]  /*1fa0*/  FSEL R18, R18, -INF , P3 ;  /* 0xff80000012127808 */ /* 0x000fe40001800000 */
[----:B------:R-:W-:Y:S02]  /*1fb0*/  PLOP3.LUT P4, PT, PT, PT, UP0, 0x40, 0x0 ;  /* 0x000000000000781c */ /* 0x000fe40003f8e808 */
[----:B------:R-:W-:Y:S02]  /*1fc0*/  PLOP3.LUT P3, PT, PT, PT, UP0, 0x80, 0x0 ;  /* 0x000000000000781c */ /* 0x000fe40003f6f008 */
[----:B------:R-:W-:-:S02]  /*1fd0*/  FSEL R29, R26, +INF , !P5 ;  /* 0x7f8000001a1d7808 */ /* 0x000fc40006800000 */
[CC--:B------:R-:W-:Y:S02]  /*1fe0*/  FSETP.GT.AND P5, PT, R18.reuse, R33.reuse, PT ;  /* 0x000000211200720b */ /* 0x0c0fe40003fa4000 */
[----:B------:R-:W-:Y:S02]  /*1ff0*/  FSEL R29, R29, +INF , P4 ;  /* 0x7f8000001d1d7808 */ /* 0x000fe40002000000 */
[----:B------:R-:W-:Y:S02]  /*2000*/  PLOP3.LUT P4, PT, PT, PT, UP0, 0x80, 0x0 ;  /* 0x000000000000781c */ /* 0x000fe40003f8f008 */
[C---:B------:R-:W-:Y:S02]  /*2010*/  FSEL R33, R18.reuse, R33, P5 ;  /* 0x0000002112217208 */ /* 0x040fe40002800000 */
[----:B------:R-:W-:Y:S02]  /*2020*/  FSETP.NAN.AND P6, PT, R18, R18, PT ;  /* 0x000000121200720b */ /* 0x000fe40003fc8000 */
[----:B------:R-:W-:-:S02]  /*2030*/  FSETP.GEU.AND P5, PT, R29, R34, PT ;  /* 0x000000221d00720b */ /* 0x000fc40003fae000 */
[----:B------:R-:W-:Y:S02]  /*2040*/  @!P3 FSEL R18, R18, R33, P6 ;  /* 0x000000211212b208 */ /* 0x000fe40003000000 */
[C---:B------:R-:W-:Y:S02]  /*2050*/  FSETP.NAN.AND P3, PT, R29.reuse, R29, PT ;  /* 0x0000001d1d00720b */ /* 0x040fe40003f68000 */
[----:B------:R-:W-:-:S04]  /*2060*/  FSEL R28, R29, R34, !P5 ;  /* 0x000000221d1c7208 */ /* 0x000fc80006800000 */
[----:B------:R-:W-:Y:S02]  /*2070*/  @!P4 FSEL R29, R29, R28, P3 ;  /* 0x0000001c1d1dc208 */ /* 0x000fe40001800000 */
[----:B------:R-:W-:Y:S02]  /*2080*/  FSETP.GT.AND P3, PT, R17, +INF , PT ;  /* 0x7f8000001100780b */ /* 0x000fe40003f64000 */
[----:B------:R-:W-:Y:S02]  /*2090*/  PLOP3.LUT P5, PT, PT, PT, UP0, 0x40, 0x0 ;  /* 0x000000000000781c */ /* 0x000fe40003fae808 */
[----:B------:R-:W-:Y:S02]  /*20a0*/  FSETP.GT.AND P4, PT, R19, +INF , PT ;  /* 0x7f8000001300780b */ /* 0x000fe40003f84000 */
[----:B------:R-:W-:Y:S01]  /*20b0*/  PLOP3.LUT P6, PT, PT, PT, UP0, 0x40, 0x0 ;  /* 0x000000000000781c */ /* 0x000fe20003fce808 */
[----:B--2---:R-:W-:-:S04]  /*20c0*/  IMAD.U32 R31, R20, 0x10000, RZ ;  /* 0x00010000141f7824 */ /* 0x004fc800078e00ff */
[----:B---3--:R-:W-:Y:S01]  /*20d0*/  FADD R28, R8, R31 ;  /* 0x0000001f081c7221 */ /* 0x008fe20000000000 */
[----:B------:R-:W-:Y:S02]  /*20e0*/  FSEL R8, R17, +INF , !P3 ;  /* 0x7f80000011087808 */ /* 0x000fe40005800000 */
[----:B------:R-:W-:Y:S02]  /*20f0*/  PLOP3.LUT P3, PT, PT, PT, UP0, 0x80, 0x0 ;  /* 0x000000000000781c */ /* 0x000fe40003f6f008 */
[----:B------:R-:W-:Y:S02]  /*2100*/  FSEL R8, R8, +INF , P5 ;  /* 0x7f80000008087808 */ /* 0x000fe40002800000 */
[----:B------:R-:W-:Y:S02]  /*2110*/  FSEL R31, R19, +INF , !P4 ;  /* 0x7f800000131f7808 */ /* 0x000fe40006000000 */
[----:B------:R-:W-:Y:S02]  /*2120*/  FSETP.GEU.AND P5, PT, R8, R27, PT ;  /* 0x0000001b0800720b */ /* 0x000fe40003fae000 */
[----:B------:R-:W-:-:S02]  /*2130*/  PRMT R20, R20, 0x7632, R20 ;  /* 0x0000763214147816 */ /* 0x000fc40000000014 */
[C---:B------:R-:W-:Y:S02]  /*2140*/  FSEL R33, R8.reuse, R27, !P5 ;  /* 0x0000001b08217208 */ /* 0x040fe40006800000 */
[----:B------:R-:W-:Y:S02]  /*2150*/  PLOP3.LUT P4, PT, PT, PT, UP0, 0x80, 0x0 ;  /* 0x000000000000781c */ /* 0x000fe40003f8f008 */
[----:B------:R-:W-:Y:S02]  /*2160*/  FSETP.NAN.AND P5, PT, R8, R8, PT ;  /* 0x000000080800720b */ /* 0x000fe40003fa8000 */
[----:B------:R-:W-:Y:S01]  /*2170*/  FSEL R31, R31, +INF , P6 ;  /* 0x7f8000001f1f7808 */ /* 0x000fe20003000000 */
[----:B------:R-:W-:Y:S01]  /*2180*/  IMAD.U32 R20, R20, 0x10000, RZ ;  /* 0x0001000014147824 */ /* 0x000fe200078e00ff */
[----:B------:R-:W-:Y:S02]  /*2190*/  @!P3 FSEL R8, R8, R33, P5 ;  /* 0x000000210808b208 */ /* 0x000fe40002800000 */
[----:B------:R-:W-:Y:S01]  /*21a0*/  FSETP.GEU.AND P5, PT, R31, R32, PT ;  /* 0x000000201f00720b */ /* 0x000fe20003fae000 */
[----:B------:R-:W-:Y:S01]  /*21b0*/  FADD R9, R9, R20 ;  /* 0x0000001409097221 */ /* 0x000fe20000000000 */
[----:B------:R-:W-:-:S02]  /*21c0*/  FSETP.NAN.AND P3, PT, R31, R31, PT ;  /* 0x0000001f1f00720b */ /* 0x000fc40003f68000 */
[----:B------:R-:W-:-:S04]  /*21d0*/  FSEL R20, R31, R32, !P5 ;  /* 0x000000201f147208 */ /* 0x000fc80006800000 */
[----:B------:R-:W-:Y:S02]  /*21e0*/  @!P4 FSEL R31, R31, R20, P3 ;  /* 0x000000141f1fc208 */ /* 0x000fe40001800000 */
[----:B----4-:R-:W-:Y:S02]  /*21f0*/  PRMT R20, R22, 0x7632, R20 ;  /* 0x0000763216147816 */ /* 0x010fe40000000014 */
[----:B------:R-:W-:-:S03]  /*2200*/  PRMT R30, R24, 0x7632, R30 ;  /* 0x00007632181e7816 */ /* 0x000fc6000000001e */
[----:B------:R-:W-:Y:S02]  /*2210*/  IMAD.U32 R20, R20, 0x10000, RZ ;  /* 0x0001000014147824 */ /* 0x000fe400078e00ff */
[----:B------:R-:W-:Y:S02]  /*2220*/  IMAD.U32 R30, R30, 0x10000, RZ ;  /* 0x000100001e1e7824 */ /* 0x000fe400078e00ff */
[----:B------:R-:W-:Y:S01]  /*2230*/  FADD R33, -R5, R20 ;  /* 0x0000001405217221 */ /* 0x000fe20000000100 */
[----:B------:R-:W-:Y:S01]  /*2240*/  FADD R20, R9, 1 ;  /* 0x3f80000009147421 */ /* 0x000fe20000000000 */
[----:B-----5:R-:W-:Y:S01]  /*2250*/  FADD R30, R13, R30 ;  /* 0x0000001e0d1e7221 */ /* 0x020fe20000000000 */
[----:B------:R-:W-:Y:S01]  /*2260*/  IMAD.U32 R22, R22, 0x10000, RZ ;  /* 0x0001000016167824 */ /* 0x000fe200078e00ff */
[----:B------:R-:W-:Y:S01]  /*2270*/  FMUL R33, R16, R33 ;  /* 0x0000002110217220 */ /* 0x000fe20000400000 */
[----:B------:R-:W-:-:S03]  /*2280*/  IMAD.U32 R13, R24, 0x10000, RZ ;  /* 0x00010000180d7824 */ /* 0x000fc600078e00ff */
[----:B------:R-:W-:Y:S01]  /*2290*/  FFMA R9, R33, R20, R30 ;  /* 0x0000001421097223 */ /* 0x000fe2000000001e */
[----:B------:R-:W-:Y:S01]  /*22a0*/  FADD R33, -R5, R22 ;  /* 0x0000001605217221 */ /* 0x000fe20000000100 */
[----:B------:R-:W-:Y:S01]  /*22b0*/  FADD R20, R12, R13 ;  /* 0x0000000d0c147221 */ /* 0x000fe20000000000 */
[----:B------:R-:W-:Y:S01]  /*22c0*/  IMAD.U32 R13, R21, 0x10000, RZ ;  /* 0x00010000150d7824 */ /* 0x000fe200078e00ff */
[----:B------:R-:W-:Y:S01]  /*22d0*/  FADD R28, R28, 1 ;  /* 0x3f8000001c1c7421 */ /* 0x000fe20000000000 */
[----:B------:R-:W-:Y:S02]  /*22e0*/  FMUL R33, R16, R33 ;  /* 0x0000002110217220 */ /* 0x000fe40000400000 */
[----:B------:R-:W-:Y:S01]  /*22f0*/  FADD R12, R10, R13 ;  /* 0x0000000d0a0c7221 */ /* 0x000fe20000000000 */
[----:B------:R-:W-:Y:S01]  /*2300*/  PLOP3.LUT P5, PT, PT, PT, UP0, 0x80, 0x0 ;  /* 0x000000000000781c */ /* 0x000fe20003faf008 */
[----:B------:R-:W-:Y:S01]  /*2310*/  FFMA R10, R33, R28, R20 ;  /* 0x0000001c210a7223 */ /* 0x000fe20000000014 */
[----:B------:R-:W-:Y:S01]  /*2320*/  PLOP3.LUT P3, PT, PT, PT, UP0, 0x80, 0x0 ;  /* 0x000000000000781c */ /* 0x000fe20003f6f008 */
[----:B------:R-:W-:Y:S01]  /*2330*/  IMAD.U32 R20, R23, 0x10000, RZ ;  /* 0x0001000017147824 */ /* 0x000fe200078e00ff */
[----:B------:R-:W-:-:S02]  /*2340*/  FSETP.GEU.AND P4, PT, R8, R9, PT ;  /* 0x000000090800720b */ /* 0x000fc40003f8e000 */
[-C--:B------:R-:W-:Y:S01]  /*2350*/  FSETP.GEU.AND P6, PT, R29, R10.reuse, PT ;  /* 0x0000000a1d00720b */ /* 0x080fe20003fce000 */
[----:B------:R-:W-:Y:S01]  /*2360*/  FADD R33, -R5, R20 ;  /* 0x0000001405217221 */ /* 0x000fe20000000100 */
[----:B------:R-:W-:Y:S01]  /*2370*/  PRMT R23, R23, 0x7632, R23 ;  /* 0x0000763217177816 */ /* 0x000fe20000000017 */
[----:B------:R-:W-:Y:S01]  /*2380*/  IMAD.U32 R37, R25, 0x10000, RZ ;  /* 0x0001000019257824 */ /* 0x000fe200078e00ff */
[C---:B------:R-:W-:Y:S02]  /*2390*/  FSEL R13, R8.reuse, R9, !P4 ;  /* 0x00000009080d7208 */ /* 0x040fe40006000000 */
[C---:B------:R-:W-:Y:S02]  /*23a0*/  FSEL R20, R29.reuse, R10, !P6 ;  /* 0x0000000a1d147208 */ /* 0x040fe40007000000 */
[----:B------:R-:W-:Y:S02]  /*23b0*/  FSETP.NAN.AND P4, PT, R29, R29, PT ;  /* 0x0000001d1d00720b */ /* 0x000fe40003f88000 */
[----:B------:R-:W-:Y:S01]  /*23c0*/  FSETP.NAN.AND P6, PT, R8, R8, PT ;  /* 0x000000080800720b */ /* 0x000fe20003fc8000 */
[----:B------:R-:W-:Y:S01]  /*23d0*/  IMAD.U32 R22, R23, 0x10000, RZ ;  /* 0x0001000017167824 */ /* 0x000fe200078e00ff */
[----:B------:R-:W-:Y:S01]  /*23e0*/  FADD R14, R14, R37 ;  /* 0x000000250e0e7221 */ /* 0x000fe20000000000 */
[----:B------:R-:W-:Y:S01]  /*23f0*/  FMUL R33, R16, R33 ;  /* 0x0000002110217220 */ /* 0x000fe20000400000 */
[----:B------:R-:W-:Y:S01]  /*2400*/  FADD R12, R12, 1 ;  /* 0x3f8000000c0c7421 */ /* 0x000fe20000000000 */
[----:B------:R-:W-:-:S02]  /*2410*/  @!P5 FSEL R29, R29, R20, P4 ;  /* 0x000000141d1dd208 */ /* 0x000fc40002000000 */
[----:B------:R-:W-:Y:S01]  /*2420*/  @!P3 FSEL R8, R8, R13, P6 ;  /* 0x0000000d0808b208 */ /* 0x000fe20003000000 */
[----:B------:R-:W-:Y:S01]  /*2430*/  FADD R23, -R5, R22 ;  /* 0x0000001605177221 */ /* 0x000fe20000000100 */
[----:B------:R-:W-:Y:S01]  /*2440*/  FFMA R5, R33, R12, R14 ;  /* 0x0000000c21057223 */ /* 0x000fe2000000000e */
[----:B------:R-:W-:Y:S02]  /*2450*/  PRMT R21, R21, 0x7632, R21 ;  /* 0x0000763215157816 */ /* 0x000fe40000000015 */
[----:B------:R-:W-:Y:S02]  /*2460*/  PLOP3.LUT P3, PT, PT, PT, UP0, 0x80, 0x0 ;  /* 0x000000000000781c */ /* 0x000fe40003f6f008 */
[----:B------:R-:W-:Y:S01]  /*2470*/  FSETP.GEU.AND P4, PT, R29, R8, PT ;  /* 0x000000081d00720b */ /* 0x000fe20003f8e000 */
[----:B------:R-:W-:Y:S01]  /*2480*/  IMAD.U32 R12, R21, 0x10000, RZ ;  /* 0x00010000150c7824 */ /* 0x000fe200078e00ff */
[----:B------:R-:W-:Y:S02]  /*2490*/  PRMT R25, R25, 0x7632, R25 ;  /* 0x0000763219197816 */ /* 0x000fe40000000019 */
[----:B------:R-:W-:Y:S01]  /*24a0*/  FSETP.GEU.AND P6, PT, R35, R5, PT ;  /* 0x000000052300720b */ /* 0x000fe20003fce000 */
[----:B------:R-:W-:Y:S01]  /*24b0*/  FMUL R23, R16, R23 ;  /* 0x0000001710177220 */ /* 0x000fe20000400000 */
[----:B------:R-:W-:Y:S01]  /*24c0*/  FADD R11, R11, R12 ;  /* 0x0000000c0b0b7221 */ /* 0x000fe20000000000 */
[----:B------:R-:W-:Y:S01]  /*24d0*/  IMAD.U32 R14, R25, 0x10000, RZ ;  /* 0x00010000190e7824 */ /* 0x000fe200078e00ff */
[----:B------:R-:W-:-:S02]  /*24e0*/  FSEL R16, R35, R5, !P6 ;  /* 0x0000000523107208 */ /* 0x000fc40007000000 */
[----:B------:R-:W-:Y:S02]  /*24f0*/  FSETP.NAN.AND P5, PT, R35, R35, PT ;  /* 0x000000232300720b */ /* 0x000fe40003fa8000 */
[----:B------:R-:W-:Y:S01]  /*2500*/  FSETP.NAN.AND P6, PT, R29, R29, PT ;  /* 0x0000001d1d00720b */ /* 0x000fe20003fc8000 */
[----:B------:R-:W-:Y:S01]  /*2510*/  FADD R14, R15, R14 ;  /* 0x0000000e0f0e7221 */ /* 0x000fe20000000000 */
[----:B------:R-:W-:Y:S01]  /*2520*/  FADD R12, R11, 1 ;  /* 0x3f8000000b0c7421 */ /* 0x000fe20000000000 */
[----:B------:R-:W-:Y:S02]  /*2530*/  @!P3 FSEL R35, R35, R16, P5 ;  /* 0x000000102323b208 */ /* 0x000fe40002800000 */
[----:B------:R-:W-:Y:S01]  /*2540*/  @P4 FSEL R29, R29, R8, P6 ;  /* 0x000000081d1d4208 */ /* 0x000fe20003000000 */
[----:B------:R-:W-:Y:S01]  /*2550*/  FFMA R8, R23, R12, R14 ;  /* 0x0000000c17087223 */ /* 0x000fe2000000000e */
[----:B------:R-:W-:Y:S02]  /*2560*/  PLOP3.LUT P3, PT, PT, PT, UP0, 0x80, 0x0 ;  /* 0x000000000000781c */ /* 0x000fe40003f6f008 */
[----:B------:R-:W-:-:S02]  /*2570*/  FSETP.GEU.AND P4, PT, R29, R35, PT ;  /* 0x000000231d00720b */ /* 0x000fc40003f8e000 */
[CC--:B------:R-:W-:Y:S02]  /*2580*/  FSETP.GEU.AND P6, PT, R31.reuse, R8.reuse, PT ;  /* 0x000000081f00720b */ /* 0x0c0fe40003fce000 */
[C---:B------:R-:W-:Y:S02]  /*2590*/  FSETP.NAN.AND P5, PT, R31.reuse, R31, PT ;  /* 0x0000001f1f00720b */ /* 0x040fe40003fa8000 */
[----:B------:R-:W-:Y:S02]  /*25a0*/  FSEL R12, R31, R8, !P6 ;  /* 0x000000081f0c7208 */ /* 0x000fe40007000000 */
[----:B------:R-:W-:-:S03]  /*25b0*/  FSETP.NAN.AND P6, PT, R29, R29, PT ;  /* 0x0000001d1d00720b */ /* 0x000fc60003fc8000 */
[----:B------:R-:W-:Y:S02]  /*25c0*/  @!P3 FSEL R31, R31, R12, P5 ;  /* 0x0000000c1f1fb208 */ /* 0x000fe40002800000 */
[----:B------:R-:W-:-:S04]  /*25d0*/  @P4 FSEL R29, R29, R35, P6 ;  /* 0x000000231d1d4208 */ /* 0x000fc80003000000 */
[C---:B------:R-:W-:Y:S02]  /*25e0*/  FSETP.GEU.AND P4, PT, R29.reuse, R31, PT ;  /* 0x0000001f1d00720b */ /* 0x040fe40003f8e000 */
[----:B------:R-:W-:-:S11]  /*25f0*/  FSETP.NAN.AND P3, PT, R29, R29, PT ;  /* 0x0000001d1d00720b */ /* 0x000fd60003f68000 */
[----:B------:R-:W-:-:S05]  /*2600*/  @P4 FSEL R29, R29, R31, P3 ;  /* 0x0000001f1d1d4208 */ /* 0x000fca0001800000 */
[----:B------:R-:W0:Y:S01]  /*2610*/  SHFL.BFLY PT, R12, R29, 0x10, 0x1f ;  /* 0x0e001f001d0c7f89 */ /* 0x000e2200000e0000 */
[C---:B------:R-:W-:Y:S02]  /*2620*/  FSETP.NAN.AND P3, PT, R29.reuse, R29, PT ;  /* 0x0000001d1d00720b */ /* 0x040fe40003f68000 */
[----:B0-----:R-:W-:-:S11]  /*2630*/  FSETP.GEU.AND P4, PT, R29, R12, PT ;  /* 0x0000000c1d00720b */ /* 0x001fd60003f8e000 */
[----:B------:R-:W-:-:S05]  /*2640*/  @!P3 FSEL R29, R29, R12, !P4 ;  /* 0x0000000c1d1db208 */ /* 0x000fca0006000000 */
[----:B------:R-:W0:Y:S01]  /*2650*/  SHFL.BFLY PT, R12, R29, 0x8, 0x1f ;  /* 0x0d001f001d0c7f89 */ /* 0x000e2200000e0000 */
[C---:B------:R-:W-:Y:S02]  /*2660*/  FSETP.GEU.AND P3, PT, R17.reuse, -INF , PT ;  /* 0xff8000001100780b */ /* 0x040fe40003f6e000 */
[----:B------:R-:W-:Y:S02]  /*2670*/  PLOP3.LUT P4, PT, PT, PT, UP0, 0x40, 0x0 ;  /* 0x000000000000781c */ /* 0x000fe40003f8e808 */
[----:B------:R-:W-:Y:S02]  /*2680*/  FSEL R17, R17, -INF , P3 ;  /* 0xff80000011117808 */ /* 0x000fe40001800000 */
[----:B------:R-:W-:Y:S02]  /*2690*/  PLOP3.LUT P5, PT, PT, PT, UP0, 0x80, 0x0 ;  /* 0x000000000000781c */ /* 0x000fe40003faf008 */
[----:B------:R-:W-:-:S04]  /*26a0*/  FSEL R14, R17, -INF , P4 ;  /* 0xff800000110e7808 */ /* 0x000fc80002000000 */
[----:B------:R-:W-:-:S04]  /*26b0*/  FSETP.GT.AND P6, PT, R14, R27, PT ;  /* 0x0000001b0e00720b */ /* 0x000fc80003fc4000 */
[C---:B------:R-:W-:Y:S02]  /*26c0*/  FSEL R27, R14.reuse, R27, P6 ;  /* 0x0000001b0e1b7208 */ /* 0x040fe40003000000 */
[----:B------:R-:W-:Y:S02]  /*26d0*/  FSETP.NAN.AND P6, PT, R14, R14, PT ;  /* 0x0000000e0e00720b */ /* 0x000fe40003fc8000 */
[C---:B0-----:R-:W-:Y:S02]  /*26e0*/  FSETP.GEU.AND P3, PT, R29.reuse, R12, PT ;  /* 0x0000000c1d00720b */ /* 0x041fe40003f6e000 */
[----:B------:R-:W-:Y:S02]  /*26f0*/  FSETP.GEU.AND P4, PT, R26, -INF , PT ;  /* 0xff8000001a00780b */ /* 0x000fe40003f8e000 */
[----:B------:R-:W-:Y:S02]  /*2700*/  @!P5 FSEL R14, R14, R27, P6 ;  /* 0x0000001b0e0ed208 */ /* 0x000fe40003000000 */
[----:B------:R-:W-:-:S02]  /*2710*/  FSETP.NAN.AND P6, PT, R29, R29, PT ;  /* 0x0000001d1d00720b */ /* 0x000fc40003fc8000 */
[----:B------:R-:W-:Y:S02]  /*2720*/  FSEL R26, R26, -INF , P4 ;  /* 0xff8000001a1a7808 */ /* 0x000fe40002000000 */
[----:B------:R-:W-:Y:S02]  /*2730*/  PLOP3.LUT P4, PT, PT, PT, UP0, 0x40, 0x0 ;  /* 0x000000000000781c */ /* 0x000fe40003f8e808 */
[----:B------:R-:W-:Y:S02]  /*2740*/  PLOP3.LUT P5, PT, PT, PT, UP0, 0x80, 0x0 ;  /* 0x000000000000781c */ /* 0x000fe40003faf008 */
[----:B------:R-:W-:Y:S02]  /*2750*/  @P3 FSEL R29, R29, R12, P6 ;  /* 0x0000000c1d1d3208 */ /* 0x000fe40003000000 */
[----:B------:R-:W-:Y:S02]  /*2760*/  FSEL R11, R26, -INF , P4 ;  /* 0xff8000001a0b7808 */ /* 0x000fe40002000000 */
[----:B------:R-:W-:Y:S01]  /*2770*/  PLOP3.LUT P4, PT, PT, PT, UP0, 0x80, 0x0 ;  /* 0x000000000000781c */ /* 0x000fe20003f8f008 */
[----:B------:R-:W0:Y:S01]  /*2780*/  SHFL.BFLY PT, R12, R29, 0x4, 0x1f ;  /* 0x0c801f001d0c7f89 */ /* 0x000e2200000e0000 */
[----:B------:R-:W-:-:S02]  /*2790*/  FSETP.GT.AND P6, PT, R11, R34, PT ;  /* 0x000000220b00720b */ /* 0x000fc40003fc4000 */
[C---:B------:R-:W-:Y:S02]  /*27a0*/  FSETP.NAN.AND P3, PT, R11.reuse, R11, PT ;  /* 0x0000000b0b00720b */ /* 0x040fe40003f68000 */
[C---:B------:R-:W-:Y:S02]  /*27b0*/  FSEL R34, R11.reuse, R34, P6 ;  /* 0x000000220b227208 */ /* 0x040fe40003000000 */
[C---:B------:R-:W-:Y:S02]  /*27c0*/  FSETP.GT.AND P6, PT, R18.reuse, R5, PT ;  /* 0x000000051200720b */ /* 0x040fe40003fc4000 */
[----:B------:R-:W-:Y:S02]  /*27d0*/  @!P5 FSEL R11, R11, R34, P3 ;  /* 0x000000220b0bd208 */ /* 0x000fe40001800000 */
[----:B------:R-:W-:Y:S02]  /*27e0*/  PLOP3.LUT P3, PT, PT, PT, UP0, 0x80, 0x0 ;  /* 0x000000000000781c */ /* 0x000fe40003f6f008 */
[----:B------:R-:W-:-:S02]  /*27f0*/  FSETP.NAN.AND P5, PT, R18, R18, PT ;  /* 0x000000121200720b */ /* 0x000fc40003fa8000 */
[----:B------:R-:W-:-:S04]  /*2800*/  FSEL R13, R18, R5, P6 ;  /* 0x00000005120d7208 */ /* 0x000fc80003000000 */
[----:B------:R-:W-:Y:S02]  /*2810*/  @!P4 FSEL R18, R18, R13, P5 ;  /* 0x0000000d1212c208 */ /* 0x000fe40002800000 */
[CC--:B------:R-:W-:Y:S02]  /*2820*/  FSETP.GT.AND P5, PT, R14.reuse, R9.reuse, PT ;  /* 0x000000090e00720b */ /* 0x0c0fe40003fa4000 */
[----:B------:R-:W-:Y:S02]  /*2830*/  PLOP3.LUT P4, PT, PT, PT, UP0, 0x80, 0x0 ;  /* 0x000000000000781c */ /* 0x000fe40003f8f008 */
[C---:B------:R-:W-:Y:S02]  /*2840*/  FSETP.NAN.AND P6, PT, R14.reuse, R14, PT ;  /* 0x0000000e0e00720b */ /* 0x040fe40003fc8000 */
[----:B------:R-:W-:Y:S02]  /*2850*/  FSEL R13, R14, R9, P5 ;  /* 0x000000090e0d7208 */ /* 0x000fe40002800000 */
[----:B------:R-:W-:-:S02]  /*2860*/  FSETP.GT.AND P5, PT, R11, R10, PT ;  /* 0x0000000a0b00720b */ /* 0x000fc40003fa4000 */
[----:B------:R-:W-:Y:S02]  /*2870*/  @!P3 FSEL R14, R14, R13, P6 ;  /* 0x0000000d0e0eb208 */ /* 0x000fe40003000000 */
[C---:B------:R-:W-:Y:S02]  /*2880*/  FSETP.NAN.AND P6, PT, R11.reuse, R11, PT ;  /* 0x0000000b0b00720b */ /* 0x040fe40003fc8000 */
[----:B------:R-:W-:Y:S02]  /*2890*/  FSEL R16, R11, R10, P5 ;  /* 0x0000000a0b107208 */ /* 0x000fe40002800000 */
[----:B0-----:R-:W-:Y:S02]  /*28a0*/  FSETP.GEU.AND P3, PT, R29, R12, PT ;  /* 0x0000000c1d00720b */ /* 0x001fe40003f6e000 */
[----:B------:R-:W-:Y:S02]  /*28b0*/  FSETP.GEU.AND P5, PT, R19, -INF , PT ;  /* 0xff8000001300780b */ /* 0x000fe40003fae000 */
[----:B------:R-:W-:-:S02]  /*28c0*/  @!P4 FSEL R11, R11, R16, P6 ;  /* 0x000000100b0bc208 */ /* 0x000fc40003000000 */
[----:B------:R-:W-:Y:S02]  /*28d0*/  PLOP3.LUT P4, PT, PT, PT, UP0, 0x40, 0x0 ;  /* 0x000000000000781c */ /* 0x000fe40003f8e808 */
[----:B------:R-:W-:Y:S02]  /*28e0*/  FSEL R19, R19, -INF , P5 ;  /* 0xff80000013137808 */ /* 0x000fe40002800000 */
[----:B------:R-:W-:Y:S02]  /*28f0*/  FSETP.NAN.AND P6, PT, R29, R29, PT ;  /* 0x0000001d1d00720b */ /* 0x000fe40003fc8000 */
[----:B------:R-:W-:Y:S02]  /*2900*/  FSEL R19, R19, -INF , P4 ;  /* 0xff80000013137808 */ /* 0x000fe40002000000 */
[----:B------:R-:W-:Y:S02]  /*2910*/  FSETP.GT.AND P4, PT, R11, R14, PT ;  /* 0x0000000e0b00720b */ /* 0x000fe40003f84000 */
[----:B------:R-:W-:-:S02]  /*2920*/  @P3 FSEL R29, R29, R12, P6 ;  /* 0x0000000c1d1d3208 */ /* 0x000fc40003000000 */
[----:B------:R-:W-:Y:S02]  /*2930*/  PLOP3.LUT P5, PT, PT, PT, UP0, 0x80, 0x0 ;  /* 0x000000000000781c */ /* 0x000fe40003faf008 */
[----:B------:R-:W-:-:S04]  /*2940*/  FSETP.GT.AND P3, PT, R19, R32, PT ;  /* 0x000000201300720b */ /* 0x000fc80003f64000 */
[----:B------:R-:W-:Y:S02]  /*2950*/  FSEL R32, R19, R32, P3 ;  /* 0x0000002013207208 */ /* 0x000fe40001800000 */
[----:B------:R-:W-:Y:S02]  /*2960*/  FSETP.NAN.AND P3, PT, R11, R11, PT ;  /* 0x0000000b0b00720b */ /* 0x000fe40003f68000 */
[----:B------:R-:W-:Y:S02]  /*2970*/  FSETP.NAN.AND P6, PT, R19, R19, PT ;  /* 0x000000131300720b */ /* 0x000fe40003fc8000 */
[----:B------:R-:W-:Y:S02]  /*2980*/  @!P4 FSEL R11, R11, R14, P3 ;  /* 0x0000000e0b0bc208 */ /* 0x000fe40001800000 */
[----:B------:R-:W-:Y:S02]  /*2990*/  @!P5 FSEL R19, R19, R32, P6 ;  /* 0x000000201313d208 */ /* 0x000fe40003000000 */
[----:B------:R-:W-:-:S02]  /*29a0*/  PLOP3.LUT P3, PT, PT, PT, UP0, 0x80, 0x0 ;  /* 0x000000000000781c */ /* 0x000fc40003f6f008 */
[----:B------:R-:W-:Y:S02]  /*29b0*/  FSETP.GT.AND P4, PT, R11, R18, PT ;  /* 0x000000120b00720b */ /* 0x000fe40003f84000 */
[CC--:B------:R-:W-:Y:S02]  /*29c0*/  FSETP.GT.AND P6, PT, R19.reuse, R8.reuse, PT ;  /* 0x000000081300720b */ /* 0x0c0fe40003fc4000 */
[C---:B------:R-:W-:Y:S02]  /*29d0*/  FSETP.NAN.AND P5, PT, R19.reuse, R19, PT ;  /* 0x000000131300720b */ /* 0x040fe40003fa8000 */
[----:B------:R-:W-:Y:S02]  /*29e0*/  FSEL R14, R19, R8, P6 ;  /* 0x00000008130e7208 */ /* 0x000fe40003000000 */
[----:B------:R-:W-:Y:S01]  /*29f0*/  FSETP.NAN.AND P6, PT, R11, R11, PT ;  /* 0x0000000b0b00720b */ /* 0x000fe20003fc8000 */
[----:B------:R-:W0:Y:S02]  /*2a00*/  SHFL.BFLY PT, R12, R29, 0x2, 0x1f ;  /* 0x0c401f001d0c7f89 */ /* 0x000e2400000e0000 */
[----:B------:R-:W-:-:S02]  /*2a10*/  @!P3 FSEL R19, R19, R14, P5 ;  /* 0x0000000e1313b208 */ /* 0x000fc40002800000 */
[----:B------:R-:W-:-:S04]  /*2a20*/  @!P4 FSEL R11, R11, R18, P6 ;  /* 0x000000120b0bc208 */ /* 0x000fc80003000000 */
[C---:B------:R-:W-:Y:S02]  /*2a30*/  FSETP.GT.AND P4, PT, R11.reuse, R19, PT ;  /* 0x000000130b00720b */ /* 0x040fe40003f84000 */
[----:B------:R-:W-:-:S11]  /*2a40*/  FSETP.NAN.AND P5, PT, R11, R11, PT ;  /* 0x0000000b0b00720b */ /* 0x000fd60003fa8000 */
[----:B------:R-:W-:Y:S02]  /*2a50*/  @!P4 FSEL R11, R11, R19, P5 ;  /* 0x000000130b0bc208 */ /* 0x000fe40002800000 */
[----:B0-----:R-:W-:-:S03]  /*2a60*/  FSETP.GEU.AND P6, PT, R29, R12, PT ;  /* 0x0000000c1d00720b */ /* 0x001fc60003fce000 */
[----:B------:R-:W0:Y:S01]  /*2a70*/  SHFL.BFLY PT, R16, R11, 0x10, 0x1f ;  /* 0x0e001f000b107f89 */ /* 0x000e2200000e0000 */
[----:B------:R-:W-:-:S09]  /*2a80*/  FSETP.NAN.AND P3, PT, R29, R29, PT ;  /* 0x0000001d1d00720b */ /* 0x000fd20003f68000 */
[----:B------:R-:W-:Y:S02]  /*2a90*/  @P6 FSEL R29, R29, R12, P3 ;  /* 0x0000000c1d1d6208 */ /* 0x000fe40001800000 */
[----:B------:R-:W-:-:S03]  /*2aa0*/  FSETP.NAN.AND P6, PT, R11, R11, PT ;  /* 0x0000000b0b00720b */ /* 0x000fc60003fc8000 */
[----:B------:R-:W1:Y:S01]  /*2ab0*/  SHFL.BFLY PT, R14, R29, 0x1, 0x1f ;  /* 0x0c201f001d0e7f89 */ /* 0x000e6200000e0000 */
[----:B------:R-:W-:Y:S01]  /*2ac0*/  PLOP3.LUT P4, PT, PT, PT, UP0, 0x80, 0x0 ;  /* 0x000000000000781c */ /* 0x000fe20003f8f008 */
[----:B------:R-:W-:Y:S01]  /*2ad0*/  IMAD.U32 R18, RZ, RZ, UR21 ;  /* 0x00000015ff127e24 */ /* 0x000fe2000f8e00ff */
[----:B------:R-:W-:Y:S01]  /*2ae0*/  IADD3 R13, R4, 0x800, RZ ;  /* 0x00000800040d7810 */ /* 0x000fe20007ffe0ff */
[----:B------:R-:W2:Y:S01]  /*2af0*/  S2R R12, SR_TID.X ;  /* 0x00000000000c7919 */ /* 0x000ea20000002100 */
[----:B0-----:R-:W-:Y:S02]  /*2b00*/  FSETP.GT.AND P5, PT, R11, R16, PT ;  /* 0x000000100b00720b */ /* 0x001fe40003fa4000 */
[----:B------:R-:W-:-:S03]  /*2b10*/  F2FP.BF16.PACK_AB R17, R8, R5 ;  /* 0x000000050811723e */ /* 0x000fc600000010ff */
[----:B------:R-:W-:Y:S02]  /*2b20*/  @!P6 FSEL R11, R11, R16, P5 ;  /* 0x000000100b0be208 */ /* 0x000fe40002800000 */
[----:B------:R-:W-:Y:S01]  /*2b30*/  F2FP.BF16.PACK_AB R16, R9, R10 ;  /* 0x0000000a0910723e */ /* 0x000fe200000010ff */
[----:B------:R-:W-:-:S05]  /*2b40*/  IMAD.WIDE R8, R13, R18, c[0x0][0x178] ;  /* 0x00005e000d087625 */ /* 0x000fca00078e0212 */
[----:B------:R-:W-:Y:S04]  /*2b50*/  @!P4 STG.E.64 [R8.64], R16 ;  /* 0x000000100800c986 */ /* 0x000fe8000c101b0a */
[----:B------:R-:W-:Y:S01]  /*2b60*/  BAR.SYNC.DEFER_BLOCKING 0x0 ;  /* 0x0000000000007b1d */ /* 0x000fe20000010000 */
[C---:B-1----:R-:W-:Y:S02]  /*2b70*/  FSETP.GEU.AND P3, PT, R29.reuse, R14, PT ;  /* 0x0000000e1d00720b */ /* 0x042fe40003f6e000 */
[----:B------:R-:W-:Y:S02]  /*2b80*/  FSETP.NAN.AND P5, PT, R29, R29, PT ;  /* 0x0000001d1d00720b */ /* 0x000fe40003fa8000 */
[----:B--2---:R-:W-:-:S04]  /*2b90*/  SHF.R.U32.HI R5, RZ, 0x3, R12 ;  /* 0x00000003ff057819 */ /* 0x004fc8000001160c */
[----:B------:R-:W-:-:S05]  /*2ba0*/  LOP3.LUT R18, R5, 0x1c, RZ, 0xc0, !PT ;  /* 0x0000001c05127812 */ /* 0x000fca00078ec0ff */
[----:B------:R-:W-:-:S05]  /*2bb0*/  @P3 SEL R29, R29, R14, P5 ;  /* 0x0000000e1d1d3207 */ /* 0x000fca0002800000 */
[----:B------:R-:W-:Y:S04]  /*2bc0*/  @!P2 STS [R18], R29 ;  /* 0x0000001d1200a388 */ /* 0x000fe80000000800 */
[----:B------:R-:W-:Y:S06]  /*2bd0*/  BAR.SYNC.DEFER_BLOCKING 0x0 ;  /* 0x0000000000007b1d */ /* 0x000fec0000010000 */
[----:B------:R-:W0:Y:S04]  /*2be0*/  SHFL.BFLY PT, R10, R11, 0x8, 0x1f ;  /* 0x0d001f000b0a7f89 */ /* 0x000e2800000e0000 */
[----:B------:R-:W1:Y:S01]  /*2bf0*/  @!P1 LDS R7, [R12.X4] ;  /* 0x000000000c079984 */ /* 0x000e620000004800 */
[----:B0-----:R-:W-:-:S02]  /*2c00*/  FSETP.GT.AND P3, PT, R11, R10, PT ;  /* 0x0000000a0b00720b */ /* 0x001fc40003f64000 */
[----:B------:R-:W-:-:S11]  /*2c10*/  FSETP.NAN.AND P4, PT, R11, R11, PT ;  /* 0x0000000b0b00720b */ /* 0x000fd60003f88000 */
[----:B------:R-:W-:Y:S02]  /*2c20*/  @!P3 FSEL R11, R11, R10, P4 ;  /* 0x0000000a0b0bb208 */ /* 0x000fe40002000000 */
[----:B-1----:R-:W0:Y:S01]  /*2c30*/  SHFL.BFLY PT, R10, R7, 0x4, 0x1f ;  /* 0x0c801f00070a7f89 */ /* 0x002e2200000e0000 */
[C---:B------:R-:W-:Y:S02]  /*2c40*/  FSETP.NAN.AND P3, PT, R7.reuse, R7, PT ;  /* 0x000000070700720b */ /* 0x040fe40003f68000 */
[----:B0-----:R-:W-:-:S04]  /*2c50*/  FSETP.GEU.AND P5, PT, R7, R10, PT ;  /* 0x0000000a0700720b */ /* 0x001fc80003fae000 */
[----:B------:R-:W-:-:S04]  /*2c60*/  FSEL R10, R7, R10, !P5 ;  /* 0x0000000a070a7208 */ /* 0x000fc80006800000 */
[----:B------:R-:W-:-:S05]  /*2c70*/  FSEL R5, R7, R10, P3 ;  /* 0x0000000a07057208 */ /* 0x000fca0001800000 */
[----:B------:R-:W0:Y:S04]  /*2c80*/  SHFL.BFLY PT, R8, R5, 0x2, 0x1f ;  /* 0x0c401f0005087f89 */ /* 0x000e2800000e0000 */
[----:B------:R-:W1:Y:S01]  /*2c90*/  SHFL.BFLY PT, R14, R11, 0x4, 0x1f ;  /* 0x0c801f000b0e7f89 */ /* 0x000e6200000e0000 */
[----:B------:R-:W-:Y:S02]  /*2ca0*/  FSETP.NAN.AND P3, PT, R5, R5, PT ;  /* 0x000000050500720b */ /* 0x000fe40003f68000 */
[----:B------:R-:W-:Y:S02]  /*2cb0*/  FSETP.NAN.AND P5, PT, R11, R11, PT ;  /* 0x0000000b0b00720b */ /* 0x000fe40003fa8000 */
[----:B0-----:R-:W-:Y:S02]  /*2cc0*/  FSETP.GEU.AND P6, PT, R5, R8, PT ;  /* 0x000000080500720b */ /* 0x001fe40003fce000 */
[----:B-1----:R-:W-:-:S11]  /*2cd0*/  FSETP.GT.AND P4, PT, R11, R14, PT ;  /* 0x0000000e0b00720b */ /* 0x002fd60003f84000 */
[----:B------:R-:W-:-:S05]  /*2ce0*/  @P6 FSEL R5, R5, R8, P3 ;  /* 0x0000000805056208 */ /* 0x000fca0001800000 */
[----:B------:R-:W0:Y:S01]  /*2cf0*/  SHFL.BFLY PT, R8, R5, 0x1, 0x1f ;  /* 0x0c201f0005087f89 */ /* 0x000e2200000e0000 */
[----:B------:R-:W-:-:S05]  /*2d00*/  @!P4 FSEL R11, R11, R14, P5 ;  /* 0x0000000e0b0bc208 */ /* 0x000fca0002800000 */
[----:B------:R-:W1:Y:S01]  /*2d10*/  SHFL.BFLY PT, R10, R11, 0x2, 0x1f ;  /* 0x0c401f000b0a7f89 */ /* 0x000e6200000e0000 */
[C---:B------:R-:W-:Y:S02]  /*2d20*/  FSETP.NAN.AND P3, PT, R5.reuse, R5, PT ;  /* 0x000000050500720b */ /* 0x040fe40003f68000 */
[----:B0-----:R-:W-:Y:S02]  /*2d30*/  FSETP.GEU.AND P6, PT, R5, R8, PT ;  /* 0x000000080500720b */ /* 0x001fe40003fce000 */
[C---:B-1----:R-:W-:Y:S02]  /*2d40*/  FSETP.GT.AND P4, PT, R11.reuse, R10, PT ;  /* 0x0000000a0b00720b */ /* 0x042fe40003f84000 */
[----:B------:R-:W-:-:S09]  /*2d50*/  FSETP.NAN.AND P5, PT, R11, R11, PT ;  /* 0x0000000b0b00720b */ /* 0x000fd20003fa8000 */
[----:B------:R-:W-:-:S05]  /*2d60*/  @P6 SEL R5, R5, R8, P3 ;  /* 0x0000000805056207 */ /* 0x000fca0001800000 */
[----:B------:R-:W-:Y:S01]  /*2d70*/  @P0 STS [R12.X4], R5 ;  /* 0x000000050c000388 */ /* 0x000fe20000004800 */
[----:B------:R-:W-:-:S03]  /*2d80*/  @!P4 FSEL R11, R11, R10, P5 ;  /* 0x0000000a0b0bc208 */ /* 0x000fc60002800000 */
[----:B------:R-:W-:Y:S06]  /*2d90*/  BAR.SYNC.DEFER_BLOCKING 0x0 ;  /* 0x0000000000007b1d */ /* 0x000fec0000010000 */
[----:B------:R-:W0:Y:S01]  /*2da0*/  SHFL.BFLY PT, R10, R11, 0x1, 0x1f ;  /* 0x0c201f000b0a7f89 */ /* 0x000e2200000e0000 */
[----:B------:R-:W-:-:S03]  /*2db0*/  FSETP.NAN.AND P5, PT, R11, R11, PT ;  /* 0x0000000b0b00720b */ /* 0x000fc60003fa8000 */
[----:B------:R-:W-:Y:S01]  /*2dc0*/  LDS R8, [RZ] ;  /* 0x00000000ff087984 */ /* 0x000fe20000000800 */
[----:B0-----:R-:W-:-:S13]  /*2dd0*/  FSETP.GT.AND P4, PT, R11, R10, PT ;  /* 0x0000000a0b00720b */ /* 0x001fda0003f84000 */
[----:B------:R-:W-:Y:S01]  /*2de0*/  @!P4 SEL R11, R11, R10, P5 ;  /* 0x0000000a0b0bc207 */ /* 0x000fe20002800000 */
[----:B------:R-:W-:Y:S06]  /*2df0*/  BAR.SYNC.DEFER_BLOCKING 0x0 ;  /* 0x0000000000007b1d */ /* 0x000fec0000010000 */
[----:B------:R-:W-:Y:S04]  /*2e00*/  @!P2 STS [R18], R11 ;  /* 0x0000000b1200a388 */ /* 0x000fe80000000800 */
[----:B------:R-:W-:Y:S06]  /*2e10*/  BAR.SYNC.DEFER_BLOCKING 0x0 ;  /* 0x0000000000007b1d */ /* 0x000fec0000010000 */
[----:B------:R-:W0:Y:S04]  /*2e20*/  @!P1 LDS R6, [R12.X4] ;  /* 0x000000000c069984 */ /* 0x000e280000004800 */
[----:B0-----:R-:W0:Y:S01]  /*2e30*/  SHFL.BFLY PT, R7, R6, 0x4, 0x1f ;  /* 0x0c801f0006077f89 */ /* 0x001e2200000e0000 */
[----:B------:R-:W-:-:S02]  /*2e40*/  FSETP.NAN.AND P2, PT, R6, R6, PT ;  /* 0x000000060600720b */ /* 0x000fc40003f48000 */
[----:B0-----:R-:W-:-:S04]  /*2e50*/  FSETP.GT.AND P1, PT, R6, R7, PT ;  /* 0x000000070600720b */ /* 0x001fc80003f24000 */
[----:B------:R-:W-:-:S04]  /*2e60*/  FSEL R7, R6, R7, P1 ;  /* 0x0000000706077208 */ /* 0x000fc80000800000 */
[----:B------:R-:W-:-:S05]  /*2e70*/  FSEL R7, R6, R7, P2 ;  /* 0x0000000706077208 */ /* 0x000fca0001000000 */
[----:B------:R-:W0:Y:S01]  /*2e80*/  SHFL.BFLY PT, R10, R7, 0x2, 0x1f ;  /* 0x0c401f00070a7f89 */ /* 0x000e2200000e0000 */
[C---:B------:R-:W-:Y:S02]  /*2e90*/  FSETP.NAN.AND P2, PT, R7.reuse, R7, PT ;  /* 0x000000070700720b */ /* 0x040fe40003f48000 */
[----:B0-----:R-:W-:-:S13]  /*2ea0*/  FSETP.GT.AND P1, PT, R7, R10, PT ;  /* 0x0000000a0700720b */ /* 0x001fda0003f24000 */
[----:B------:R-:W-:-:S05]  /*2eb0*/  @!P1 FSEL R7, R7, R10, P2 ;  /* 0x0000000a07079208 */ /* 0x000fca0001000000 */
[----:B------:R-:W0:Y:S01]  /*2ec0*/  SHFL.BFLY PT, R10, R7, 0x1, 0x1f ;  /* 0x0c201f00070a7f89 */ /* 0x000e2200000e0000 */
[C---:B------:R-:W-:Y:S02]  /*2ed0*/  FSETP.NAN.AND P2, PT, R7.reuse, R7, PT ;  /* 0x000000070700720b */ /* 0x040fe40003f48000 */
[----:B0-----:R-:W-:-:S13]  /*2ee0*/  FSETP.GT.AND P1, PT, R7, R10, PT ;  /* 0x0000000a0700720b */ /* 0x001fda0003f24000 */
[----:B------:R-:W-:-:S05]  /*2ef0*/  @!P1 SEL R7, R7, R10, P2 ;  /* 0x0000000a07079207 */ /* 0x000fca0001000000 */
[----:B------:R0:W-:Y:S04]  /*2f00*/  @P0 STS [R12.X4], R7 ;  /* 0x000000070c000388 */ /* 0x0001e80000004800 */
[----:B------:R-:W-:Y:S06]  /*2f10*/  BAR.SYNC.DEFER_BLOCKING 0x0 ;  /* 0x0000000000007b1d */ /* 0x000fec0000010000 */
[----:B------:R-:W1:Y:S01]  /*2f20*/  LDS R9, [RZ] ;  /* 0x00000000ff097984 */ /* 0x000e620000000800 */
[----:B------:R-:W-:Y:S01]  /*2f30*/  PLOP3.LUT P0, PT, PT, PT, UP0, 0x40, 0x0 ;  /* 0x000000000000781c */ /* 0x000fe20003f0e808 */
[----:B------:R-:W-:-:S02]  /*2f40*/  ULDC.64 UR4, c[0x0][0x180] ;  /* 0x0000600000047ab9 */ /* 0x000fc40000000a00 */
[----:B------:R-:W-:Y:S01]  /*2f50*/  ULDC.64 UR6, c[0x0][0x188] ;  /* 0x0000620000067ab9 */ /* 0x000fe20000000a00 */
[----:B------:R-:W-:Y:S01]  /*2f60*/  ISETP.EQ.AND P0, PT, R0, RZ, P0 ;  /* 0x000000ff0000720c */ /* 0x000fe20000702270 */
[----:B------:R-:W-:Y:S02]  /*2f70*/  UIMAD.WIDE UR4, UR20, UR21, UR4 ;  /* 0x00000015140472a5 */ /* 0x000fe4000f8e0204 */
[----:B------:R-:W-:Y:S02]  /*2f80*/  UIMAD.WIDE UR6, UR20, UR21, UR6 ;  /* 0x00000015140672a5 */ /* 0x000fe4000f8e0206 */
[----:B------:R-:W-:Y:S02]  /*2f90*/  ULDC.64 UR8, c[0x0][0x190] ;  /* 0x0000640000087ab9 */ /* 0x000fe40000000a00 */
[----:B------:R-:W-:Y:S01]  /*2fa0*/  ULDC.64 UR12, c[0x0][0x198] ;  /* 0x00006600000c7ab9 */ /* 0x000fe20000000a00 */
[----:B------:R-:W-:Y:S01]  /*2fb0*/  IMAD.U32 R6, RZ, RZ, UR4 ;  /* 0x00000004ff067e24 */ /* 0x000fe2000f8e00ff */
[----:B------:R-:W-:Y:S01]  /*2fc0*/  ULDC.64 UR14, c[0x0][0x1a0] ;  /* 0x00006800000e7ab9 */ /* 0x000fe20000000a00 */
[----:B0-----:R-:W-:Y:S01]  /*2fd0*/  IMAD.U32 R7, RZ, RZ, UR5 ;  /* 0x00000005ff077e24 */ /* 0x001fe2000f8e00ff */
[----:B------:R-:W-:Y:S01]  /*2fe0*/  UIMAD.WIDE UR8, UR20, UR21, UR8 ;  /* 0x00000015140872a5 */ /* 0x000fe2000f8e0208 */
[----:B------:R-:W-:Y:S01]  /*2ff0*/  IMAD.U32 R10, RZ, RZ, UR6 ;  /* 0x00000006ff0a7e24 */ /* 0x000fe2000f8e00ff */
[----:B------:R-:W-:Y:S01]  /*3000*/  UIMAD.WIDE UR4, UR20, UR21, UR12 ;  /* 0x00000015140472a5 */ /* 0x000fe2000f8e020c */
[----:B------:R-:W-:Y:S01]  /*3010*/  IMAD.U32 R11, RZ, RZ, UR7 ;  /* 0x00000007ff0b7e24 */ /* 0x000fe2000f8e00ff */
[----:B------:R-:W-:-:S02]  /*3020*/  UIMAD.WIDE UR6, UR20, UR21, UR14 ;  /* 0x00000015140672a5 */ /* 0x000fc4000f8e020e */
[----:B------:R-:W-:Y:S01]  /*3030*/  ULDC.64 UR16, c[0x0][0x1a8] ;  /* 0x00006a0000107ab9 */ /* 0x000fe20000000a00 */
[----:B------:R-:W-:Y:S01]  /*3040*/  IMAD.U32 R12, RZ, RZ, UR8 ;  /* 0x00000008ff0c7e24 */ /* 0x000fe2000f8e00ff */
[----:B------:R-:W-:Y:S01]  /*3050*/  ULDC.64 UR18, c[0x0][0x1b0] ;  /* 0x00006c0000127ab9 */ /* 0x000fe20000000a00 */
[----:B------:R-:W-:Y:S01]  /*3060*/  IMAD.U32 R13, RZ, RZ, UR9 ;  /* 0x00000009ff0d7e24 */ /* 0x000fe2000f8e00ff */
[----:B------:R-:W-:Y:S01]  /*3070*/  ULDC.64 UR12, c[0x0][0x1b8] ;  /* 0x00006e00000c7ab9 */ /* 0x000fe20000000a00 */
[----:B------:R-:W-:Y:S02]  /*3080*/  IMAD.U32 R14, RZ, RZ, UR4 ;  /* 0x00000004ff0e7e24 */ /* 0x000fe4000f8e00ff */
[----:B------:R-:W-:Y:S01]  /*3090*/  IMAD.U32 R15, RZ, RZ, UR5 ;  /* 0x00000005ff0f7e24 */ /* 0x000fe2000f8e00ff */
[----:B-1----:R-:W-:-:S04]  /*30a0*/  F2FP.BF16.PACK_AB R0, R9, R8 ;  /* 0x000000080900723e */ /* 0x002fc800000010ff */
[C---:B------:R-:W-:Y:S01]  /*30b0*/  PRMT R5, R0.reuse, 0x7632, R5 ;  /* 0x0000763200057816 */ /* 0x040fe20000000005 */
[----:B------:R0:W-:Y:S01]  /*30c0*/  @P0 STG.E.U16 [R6.64], R0 ;  /* 0x0000000006000986 */ /* 0x0001e2000c10150a */
[----:B------:R-:W-:Y:S01]  /*30d0*/  IMAD.U32 R16, RZ, RZ, UR6 ;  /* 0x00000006ff107e24 */ /* 0x000fe2000f8e00ff */
[C---:B------:R-:W-:Y:S02]  /*30e0*/  PRMT R19, R0.reuse, 0x7610, R19 ;  /* 0x0000761000137816 */ /* 0x040fe40000000013 */
[----:B------:R1:W-:Y:S01]  /*30f0*/  @P0 STG.E.U16 [R10.64], R5 ;  /* 0x000000050a000986 */ /* 0x0003e2000c10150a */
[----:B------:R-:W-:Y:S01]  /*3100*/  IMAD.U32 R17, RZ, RZ, UR7 ;  /* 0x00000007ff117e24 */ /* 0x000fe2000f8e00ff */
[----:B------:R-:W-:Y:S01]  /*3110*/  UIMAD.WIDE UR4, UR20, UR21, UR16 ;  /* 0x00000015140472a5 */ /* 0x000fe2000f8e0210 */
[----:B------:R-:W-:Y:S01]  /*3120*/  PLOP3.LUT P2, PT, PT, PT, UP0, 0x80, 0x0 ;  /* 0x000000000000781c */ /* 0x000fe20003f4f008 */
[----:B------:R-:W-:Y:S01]  /*3130*/  UIMAD.WIDE UR6, UR20, UR21, UR18 ;  /* 0x00000015140672a5 */ /* 0x000fe2000f8e0212 */
[C---:B0-----:R-:W-:Y:S01]  /*3140*/  PRMT R7, R0.reuse, 0x7610, R7 ;  /* 0x0000761000077816 */ /* 0x041fe20000000007 */
[----:B------:R-:W-:Y:S01]  /*3150*/  UIMAD.WIDE UR8, UR20, UR21, UR12 ;  /* 0x00000015140872a5 */ /* 0x000fe2000f8e020c */
[----:B-1----:R-:W-:-:S03]  /*3160*/  PRMT R11, R0, 0x7632, R11 ;  /* 0x00007632000b7816 */ /* 0x002fc6000000000b */
[----:B------:R0:W-:Y:S01]  /*3170*/  @P0 STG.E.U16 [R12.64], R7 ;  /* 0x000000070c000986 */ /* 0x0001e2000c10150a */
[----:B------:R-:W-:Y:S01]  /*3180*/  PLOP3.LUT P1, PT, PT, PT, UP0, 0x80, 0x0 ;  /* 0x000000000000781c */ /* 0x000fe20003f2f008 */
[----:B------:R-:W-:Y:S01]  /*3190*/  IMAD.U32 R18, RZ, RZ, UR4 ;  /* 0x00000004ff127e24 */ /* 0x000fe2000f8e00ff */
[----:B------:R-:W-:Y:S01]  /*31a0*/  SHF.R.S32.HI R5, RZ, 0x1f, R4 ;  /* 0x0000001fff057819 */ /* 0x000fe20000011404 */
[----:B------:R1:W-:Y:S01]  /*31b0*/  @P0 STG.E.U16 [R14.64], R11 ;  /* 0x0000000b0e000986 */ /* 0x0003e2000c10150a */
[----:B------:R-:W-:Y:S01]  /*31c0*/  LEA R10, P1, R4, c[0x0][0x178], 0x1 ;  /* 0x00005e00040a7a11 */ /* 0x000fe200078208ff */
[----:B------:R-:W-:Y:S02]  /*31d0*/  IMAD.U32 R20, RZ, RZ, UR6 ;  /* 0x00000006ff147e24 */ /* 0x000fe4000f8e00ff */
[----:B------:R2:W-:Y:S01]  /*31e0*/  @P0 STG.E.U16 [R16.64], R19 ;  /* 0x0000001310000986 */ /* 0x0005e2000c10150a */
[----:B------:R-:W-:Y:S01]  /*31f0*/  IMAD.U32 R21, RZ, RZ, UR7 ;  /* 0x00000007ff157e24 */ /* 0x000fe2000f8e00ff */
[----:B0-----:R-:W-:Y:S01]  /*3200*/  CS2R R6, SRZ ;  /* 0x0000000000067805 */ /* 0x001fe2000001ff00 */
[----:B------:R-:W-:Y:S01]  /*3210*/  IMAD.U32 R12, RZ, RZ, UR8 ;  /* 0x00000008ff0c7e24 */ /* 0x000fe2000f8e00ff */
[C---:B-1----:R-:W-:Y:S01]  /*3220*/  PRMT R14, R0.reuse, 0x7632, R14 ;  /* 0x00007632000e7816 */ /* 0x042fe2000000000e */
[----:B------:R-:W-:Y:S01]  /*3230*/  IMAD.U32 R13, RZ, RZ, UR9 ;  /* 0x00000009ff0d7e24 */ /* 0x000fe2000f8e00ff */
[----:B------:R-:W-:Y:S01]  /*3240*/  PRMT R15, R0, 0x7632, R15 ;  /* 0x00007632000f7816 */ /* 0x000fe2000000000f */
[----:B--2---:R-:W-:Y:S01]  /*3250*/  IMAD.U32 R19, RZ, RZ, UR5 ;  /* 0x00000005ff137e24 */ /* 0x004fe2000f8e00ff */
[----:B------:R-:W-:-:S04]  /*3260*/  LEA.HI.X R11, R4, c[0x0][0x17c], R5, 0x1, P1 ;  /* 0x00005f00040b7a11 */ /* 0x000fc800008f0c05 */
[----:B------:R-:W-:Y:S04]  /*3270*/  @P0 STG.E.U16 [R18.64], R14 ;  /* 0x0000000e12000986 */ /* 0x000fe8000c10150a */
[----:B------:R0:W-:Y:S04]  /*3280*/  @P0 STG.E.U16 [R20.64], R0 ;  /* 0x0000000014000986 */ /* 0x0001e8000c10150a */
[----:B------:R1:W-:Y:S04]  /*3290*/  @P0 STG.E.U16 [R12.64], R15 ;  /* 0x0000000f0c000986 */ /* 0x0003e8000c10150a */
[----:B------:R-:W2:Y:S01]  /*32a0*/  @!P2 LDG.E.EF.64 R6, [R10.64] ;  /* 0x0000000a0a06a981 */ /* 0x000ea2000c0e1b00 */
[----:B------:R-:W-:-:S04]  /*32b0*/  FSETP.GE.AND P0, PT, R8, RZ, PT ;  /* 0x000000ff0800720b */ /* 0x000fc80003f06000 */
[----:B------:R-:W-:-:S05]  /*32c0*/  FSEL R8, R8, RZ, !P0 ;  /* 0x000000ff08087208 */ /* 0x000fca0004000000 */
[----:B------:R-:W-:Y:S01]  /*32d0*/  FADD R8, RZ, -R8 ;  /* 0x80000008ff087221 */ /* 0x000fe20000000000 */
[----:B------:R-:W-:-:S04]  /*32e0*/  FSETP.GTU.AND P0, PT, R9, RZ, PT ;  /* 0x000000ff0900720b */ /* 0x000fc80003f0c000 */
[----:B------:R-:W-:Y:S02]  /*32f0*/  FSETP.NAN.AND P1, PT, R8, R8, PT ;  /* 0x000000080800720b */ /* 0x000fe40003f28000 */
[----:B------:R-:W-:-:S04]  /*3300*/  FSEL R9, R9, RZ, P0 ;  /* 0x000000ff09097208 */ /* 0x000fc80000000000 */
[----:B------:R-:W-:-:S07]  /*3310*/  FSETP.GT.AND P0, PT, R8, R9, PT ;  /* 0x000000090800720b */ /* 0x000fce0003f04000 */
[----:B------:R-:W-:-:S05]  /*3320*/  @!P1 FSEL R8, R8, R9, P0 ;  /* 0x0000000908089208 */ /* 0x000fca0000000000 */
[----:B------:R-:W-:-:S05]  /*3330*/  FMUL R8, R8, 0.0078740157186985015869 ;  /* 0x3c01020408087820 */ /* 0x000fca0000400000 */
[C---:B------:R-:W-:Y:S02]  /*3340*/  FSETP.GT.AND P0, PT, R8.reuse, 9.9999997473787516356e-06, PT ;  /* 0x3727c5ac0800780b */ /* 0x040fe40003f04000 */
[----:B------:R-:W-:-:S11]  /*3350*/  FSETP.NAN.AND P1, PT, R8, R8, PT ;  /* 0x000000080800720b */ /* 0x000fd60003f28000 */
[----:B------:R-:W-:-:S04]  /*3360*/  @!P0 FSEL R8, R8, 9.9999997473787516356e-06, P1 ;  /* 0x3727c5ac08088808 */ /* 0x000fc80000800000 */
[C---:B------:R-:W-:Y:S02]  /*3370*/  FSETP.GT.AND P0, PT, |R8|.reuse, 8.50705917302346158658e+37, PT ;  /* 0x7e8000000800780b */ /* 0x040fe40003f04200 */
[----:B------:R-:W-:Y:S01]  /*3380*/  FSETP.GEU.AND P1, PT, |R8|, 1.175494350822287508e-38, PT ;  /* 0x008000000800780b */ /* 0x000fe20003f2e200 */
[----:B------:R-:W-:-:S10]  /*3390*/  IMAD.MOV.U32 R9, RZ, RZ, 0x3e800000 ;  /* 0x3e800000ff097424 */ /* 0x000fd400078e00ff */
[----:B------:R-:W-:-:S04]  /*33a0*/  @P0 FMUL R8, R8, 0.25 ;  /* 0x3e80000008080820 */ /* 0x000fc80000400000 */
[----:B------:R-:W-:-:S04]  /*33b0*/  @!P1 FMUL R8, R8, 16777216 ;  /* 0x4b80000008089820 */ /* 0x000fc80000400000 */
[----:B0-----:R-:W0:Y:S01]  /*33c0*/  MUFU.RCP R0, R8 ;  /* 0x0000000800007308 */ /* 0x001e220000001000 */
[----:B------:R-:W-:-:S05]  /*33d0*/  FSEL R9, R9, 1, P0 ;  /* 0x3f80000009097808 */ /* 0x000fca0000000000 */
[----:B------:R-:W-:-:S04]  /*33e0*/  @!P1 FMUL R9, R9, 16777216 ;  /* 0x4b80000009099820 */ /* 0x000fc80000400000 */
[----:B0-----:R-:W-:Y:S01]  /*33f0*/  FMUL R0, R0, R9 ;  /* 0x0000000900007220 */ /* 0x001fe20000400000 */
[C---:B--2---:R-:W-:Y:S01]  /*3400*/  IMAD.U32 R11, R6.reuse, 0x10000, RZ ;  /* 0x00010000060b7824 */ /* 0x044fe200078e00ff */
[----:B------:R-:W-:Y:S01]  /*3410*/  PRMT R6, R6, 0x7632, R6 ;  /* 0x0000763206067816 */ /* 0x000fe20000000006 */
[C---:B------:R-:W-:Y:S02]  /*3420*/  IMAD.U32 R9, R7.reuse, 0x10000, RZ ;  /* 0x0001000007097824 */ /* 0x040fe400078e00ff */
[C---:B------:R-:W-:Y:S01]  /*3430*/  FMUL R11, R0.reuse, R11 ;  /* 0x0000000b000b7220 */ /* 0x040fe20000400000 */
[----:B------:R-:W-:Y:S01]  /*3440*/  PRMT R7, R7, 0x7632, R7 ;  /* 0x0000763207077816 */ /* 0x000fe20000000007 */
[----:B------:R-:W-:Y:S01]  /*3450*/  FMUL R10, R0, R9 ;  /* 0x00000009000a7220 */ /* 0x000fe20000400000 */
[----:B------:R-:W-:-:S03]  /*3460*/  IMAD.U32 R9, R6, 0x10000, RZ ;  /* 0x0001000006097824 */ /* 0x000fc600078e00ff */
[----:B------:R-:W0:Y:S01]  /*3470*/  FRND R11, R11 ;  /* 0x0000000b000b7307 */ /* 0x000e220000201000 */
[----:B------:R-:W-:Y:S01]  /*3480*/  FMUL R9, R0, R9 ;  /* 0x0000000900097220 */ /* 0x000fe20000400000 */
[----:B------:R-:W-:-:S06]  /*3490*/  IMAD.U32 R7, R7, 0x10000, RZ ;  /* 0x0001000007077824 */ /* 0x000fcc00078e00ff */
[----:B------:R-:W2:Y:S01]  /*34a0*/  FRND R10, R10 ;  /* 0x0000000a000a7307 */ /* 0x000ea20000201000 */
[----:B------:R-:W-:-:S07]  /*34b0*/  FMUL R7, R0, R7 ;  /* 0x0000000700077220 */ /* 0x000fce0000400000 */
[----:B------:R-:W3:Y:S01]  /*34c0*/  FRND R9, R9 ;  /* 0x0000000900097307 */ /* 0x000ee20000201000 */
[----:B0-----:R-:W-:-:S07]  /*34d0*/  FSETP.GT.AND P0, PT, R11, -127, PT ;  /* 0xc2fe00000b00780b */ /* 0x001fce0003f04000 */
[----:B------:R-:W0:Y:S01]  /*34e0*/  FRND R7, R7 ;  /* 0x0000000700077307 */ /* 0x000e220000201000 */
[C---:B--2---:R-:W-:Y:S02]  /*34f0*/  FSETP.GT.AND P2, PT, R10.reuse, -127, PT ;  /* 0xc2fe00000a00780b */ /* 0x044fe40003f44000 */
[----:B------:R-:W-:Y:S02]  /*3500*/  FSETP.NAN.AND P3, PT, R11, R11, PT ;  /* 0x0000000b0b00720b */ /* 0x000fe40003f68000 */
[----:B---3--:R-:W-:Y:S02]  /*3510*/  FSETP.GT.AND P1, PT, R9, -127, PT ;  /* 0xc2fe00000900780b */ /* 0x008fe40003f24000 */
[----:B------:R-:W-:Y:S02]  /*3520*/  @!P0 FSEL R11, R11, -127, P3 ;  /* 0xc2fe00000b0b8808 */ /* 0x000fe40001800000 */
[----:B------:R-:W-:Y:S02]  /*3530*/  FSETP.NAN.AND P3, PT, R10, R10, PT ;  /* 0x0000000a0a00720b */ /* 0x000fe40003f68000 */
[----:B0-----:R-:W-:-:S03]  /*3540*/  FSETP.GT.AND P0, PT, R7, -127, PT ;  /* 0xc2fe00000700780b */ /* 0x001fc60003f04000 */
[----:B------:R-:W-:Y:S02]  /*3550*/  @!P2 FSEL R10, R10, -127, P3 ;  /* 0xc2fe00000a0aa808 */ /* 0x000fe40001800000 */
[----:B------:R-:W-:-:S04]  /*3560*/  FSETP.NAN.AND P2, PT, R9, R9, PT ;  /* 0x000000090900720b */ /* 0x000fc80003f48000 */
[----:B------:R-:W-:Y:S02]  /*3570*/  @!P1 FSEL R9, R9, -127, P2 ;  /* 0xc2fe000009099808 */ /* 0x000fe40001000000 */
[C---:B------:R-:W-:Y:S01]  /*3580*/  FSETP.NAN.AND P1, PT, R7.reuse, R7, PT ;  /* 0x000000070700720b */ /* 0x040fe20003f28000 */
[----:B------:R-:W0:Y:S03]  /*3590*/  F2I.S16.TRUNC.NTZ R8, R11 ;  /* 0x0000000b00087305 */ /* 0x000e26000020e900 */
[----:B------:R-:W-:Y:S02]  /*35a0*/  @!P0 FSEL R7, R7, -127, P1 ;  /* 0xc2fe000007078808 */ /* 0x000fe40000800000 */
[----:B------:R-:W-:-:S03]  /*35b0*/  FSETP.GEU.AND P6, PT, R11, 127, PT ;  /* 0x42fe00000b00780b */ /* 0x000fc60003fce000 */
[----:B------:R-:W2:Y:S01]  /*35c0*/  F2I.S16.TRUNC.NTZ R6, R9 ;  /* 0x0000000900067305 */ /* 0x000ea2000020e900 */
[----:B------:R-:W-:-:S07]  /*35d0*/  FSETP.GEU.AND P0, PT, R9, 127, PT ;  /* 0x42fe00000900780b */ /* 0x000fce0003f0e000 */
[----:B-1----:R-:W1:Y:S01]  /*35e0*/  F2I.S16.TRUNC.NTZ R12, R7 ;  /* 0x00000007000c7305 */ /* 0x002e62000020e900 */
[----:B------:R-:W-:-:S07]  /*35f0*/  FSETP.GEU.AND P2, PT, R7, 127, PT ;  /* 0x42fe00000700780b */ /* 0x000fce0003f4e000 */
[----:B------:R-:W3:Y:S01]  /*3600*/  F2I.S16.TRUNC.NTZ R13, R10 ;  /* 0x0000000a000d7305 */ /* 0x000ee2000020e900 */
[----:B------:R-:W-:Y:S02]  /*3610*/  FSETP.GEU.AND P1, PT, R10, 127, PT ;  /* 0x42fe00000a00780b */ /* 0x000fe40003f2e000 */
[----:B------:R-:W-:Y:S02]  /*3620*/  FSETP.NAN.AND P5, PT, R11, R11, PT ;  /* 0x0000000b0b00720b */ /* 0x000fe40003fa8000 */
[----:B0-----:R-:W-:Y:S02]  /*3630*/  LOP3.LUT R11, R8, 0xffff, RZ, 0xc0, !PT ;  /* 0x0000ffff080b7812 */ /* 0x001fe400078ec0ff */
[----:B------:R-:W-:Y:S02]  /*3640*/  FSETP.NAN.AND P4, PT, R9, R9, PT ;  /* 0x000000090900720b */ /* 0x000fe40003f88000 */
[----:B------:R-:W-:Y:S02]  /*3650*/  @P6 SEL R11, R11, 0x7f, P5 ;  /* 0x0000007f0b0b6807 */ /* 0x000fe40002800000 */
[----:B--2---:R-:W-:-:S02]  /*3660*/  LOP3.LUT R6, R6, 0xffff, RZ, 0xc0, !PT ;  /* 0x0000ffff06067812 */ /* 0x004fc400078ec0ff */
[----:B------:R-:W-:Y:S02]  /*3670*/  FSETP.NAN.AND P5, PT, R7, R7, PT ;  /* 0x000000070700720b */ /* 0x000fe40003fa8000 */
[----:B-1----:R-:W-:Y:S02]  /*3680*/  LOP3.LUT R12, R12, 0xffff, RZ, 0xc0, !PT ;  /* 0x0000ffff0c0c7812 */ /* 0x002fe400078ec0ff */
[----:B------:R-:W-:Y:S02]  /*3690*/  FSETP.NAN.AND P3, PT, R10, R10, PT ;  /* 0x0000000a0a00720b */ /* 0x000fe40003f68000 */
[----:B---3--:R-:W-:Y:S02]  /*36a0*/  LOP3.LUT R13, R13, 0xffff, RZ, 0xc0, !PT ;  /* 0x0000ffff0d0d7812 */ /* 0x008fe400078ec0ff */
[----:B------:R-:W-:Y:S02]  /*36b0*/  @P0 SEL R6, R6, 0x7f, P4 ;  /* 0x0000007f06060807 */ /* 0x000fe40002000000 */
[----:B------:R-:W-:-:S02]  /*36c0*/  @P2 SEL R12, R12, 0x7f, P5 ;  /* 0x0000007f0c0c2807 */ /* 0x000fc40002800000 */
[----:B------:R-:W-:Y:S02]  /*36d0*/  @P1 SEL R13, R13, 0x7f, P3 ;  /* 0x0000007f0d0d1807 */ /* 0x000fe40001800000 */
[----:B------:R-:W-:Y:S02]  /*36e0*/  PLOP3.LUT P2, PT, PT, PT, UP0, 0x80, 0x0 ;  /* 0x000000000000781c */ /* 0x000fe40003f4f008 */
[----:B------:R-:W-:Y:S02]  /*36f0*/  PLOP3.LUT P3, PT, PT, PT, UP0, 0x80, 0x0 ;  /* 0x000000000000781c */ /* 0x000fe40003f6f008 */
[----:B------:R-:W-:Y:S02]  /*3700*/  PLOP3.LUT P0, PT, PT, PT, UP0, 0x80, 0x0 ;  /* 0x000000000000781c */ /* 0x000fe40003f0f008 */
[----:B------:R-:W-:Y:S02]  /*3710*/  PRMT R11, R11, 0x3340, R6 ;  /* 0x000033400b0b7816 */ /* 0x000fe40000000006 */
[----:B------:R-:W-:-:S02]  /*3720*/  PLOP3.LUT P0, PT, PT, PT, UP0, 0x80, 0x0 ;  /* 0x000000000000781c */ /* 0x000fc40003f0f008 */
[----:B------:R-:W-:Y:S02]  /*3730*/  PRMT R12, R13, 0x3340, R12 ;  /* 0x000033400d0c7816 */ /* 0x000fe4000000000c */
[C---:B------:R-:W-:Y:S02]  /*3740*/  IADD3 R6, P0, R4.reuse, c[0x0][0x1c0], RZ ;  /* 0x0000700004067a10 */ /* 0x040fe40007f1e0ff */
[----:B------:R-:W-:Y:S02]  /*3750*/  IADD3 R8, P1, R4, c[0x0][0x1c8], RZ ;  /* 0x0000720004087a10 */ /* 0x000fe40007f3e0ff */
[----:B------:R-:W-:Y:S02]  /*3760*/  IADD3.X R7, R5, c[0x0][0x1c4], RZ, P0, !PT ;  /* 0x0000710005077a10 */ /* 0x000fe400007fe4ff */
[----:B------:R-:W-:Y:S02]  /*3770*/  PRMT R17, R11, 0x5410, R12 ;  /* 0x000054100b117816 */ /* 0x000fe4000000000c */
[----:B------:R-:W-:-:S02]  /*3780*/  IADD3.X R9, R5, c[0x0][0x1cc], RZ, P1, !PT ;  /* 0x0000730005097a10 */ /* 0x000fc40000ffe4ff */
[----:B------:R-:W-:Y:S01]  /*3790*/  PLOP3.LUT P0, PT, PT, PT, UP0, 0x80, 0x0 ;  /* 0x000000000000781c */ /* 0x000fe20003f0f008 */
[----:B------:R0:W-:Y:S01]  /*37a0*/  @!P2 STG.E [R6.64], R17 ;  /* 0x000000110600a986 */ /* 0x0001e2000c10190a */
[----:B------:R-:W-:Y:S02]  /*37b0*/  PLOP3.LUT P0, PT, PT, PT, UP0, 0x80, 0x0 ;  /* 0x000000000000781c */ /* 0x000fe40003f0f008 */
[----:B------:R-:W-:Y:S01]  /*37c0*/  PLOP3.LUT P1, PT, PT, PT, UP0, 0x80, 0x0 ;  /* 0x000000000000781c */ /* 0x000fe20003f2f008 */
[----:B------:R1:W-:Y:S01]  /*37d0*/  @!P3 STG.E [R8.64], R17 ;  /* 0x000000110800b986 */ /* 0x0003e2000c10190a */
[----:B------:R-:W-:Y:S02]  /*37e0*/  IADD3 R10, P1, R4, c[0x0][0x1d0], RZ ;  /* 0x00007400040a7a10 */ /* 0x000fe40007f3e0ff */
[----:B------:R-:W-:Y:S02]  /*37f0*/  PLOP3.LUT P3, PT, PT, PT, UP0, 0x80, 0x0 ;  /* 0x000000000000781c */ /* 0x000fe40003f6f008 */
[----:B------:R-:W-:-:S02]  /*3800*/  PLOP3.LUT P4, PT, PT, PT, UP0, 0x80, 0x0 ;  /* 0x000000000000781c */ /* 0x000fc40003f8f008 */
[----:B------:R-:W-:Y:S02]  /*3810*/  PLOP3.LUT P4, PT, PT, PT, UP0, 0x80, 0x0 ;  /* 0x000000000000781c */ /* 0x000fe40003f8f008 */
[----:B------:R-:W-:Y:S02]  /*3820*/  IADD3 R12, P2, R4, c[0x0][0x1d8], RZ ;  /* 0x00007600040c7a10 */ /* 0x000fe40007f5e0ff */
[----:B------:R-:W-:Y:S02]  /*3830*/  IADD3.X R11, R5, c[0x0][0x1d4], RZ, P1, !PT ;  /* 0x00007500050b7a10 */ /* 0x000fe40000ffe4ff */
[----:B------:R-:W-:Y:S02]  /*3840*/  SHF.R.S32.HI R4, RZ, 0x1f, R3 ;  /* 0x0000001fff047819 */ /* 0x000fe40000011403 */
[----:B0-----:R-:W-:Y:S01]  /*3850*/  LEA R6, P1, R3, c[0x0][0x178], 0x1 ;  /* 0x00005e0003067a11 */ /* 0x001fe200078208ff */
[----:B-1----:R-:W-:Y:S01]  /*3860*/  CS2R R8, SRZ ;  /* 0x0000000000087805 */ /* 0x002fe2000001ff00 */
[----:B------:R-:W-:-:S02]  /*3870*/  IADD3.X R13, R5, c[0x0][0x1dc], RZ, P2, !PT ;  /* 0x00007700050d7a10 */ /* 0x000fc400017fe4ff */
[----:B------:R-:W-:Y:S01]  /*3880*/  LEA.HI.X R7, R3, c[0x0][0x17c], R4, 0x1, P1 ;  /* 0x00005f0003077a11 */ /* 0x000fe200008f0c04 */
[----:B------:R0:W-:Y:S04]  /*3890*/  @!P0 STG.E [R10.64], R17 ;  /* 0x000000110a008986 */ /* 0x0001e8000c10190a */
[----:B------:R1:W-:Y:S04]  /*38a0*/  @!P3 STG.E [R12.64], R17 ;  /* 0x000000110c00b986 */ /* 0x0003e8000c10190a */
[----:B------:R-:W2:Y:S02]  /*38b0*/  @!P4 LDG.E.EF.64 R8, [R6.64] ;  /* 0x0000000a0608c981 */ /* 0x000ea4000c0e1b00 */
[C---:B--2---:R-:W-:Y:S01]  /*38c0*/  IMAD.U32 R5, R8.reuse, 0x10000, RZ ;  /* 0x0001000008057824 */ /* 0x044fe200078e00ff */
[----:B------:R-:W-:-:S03]  /*38d0*/  PRMT R8, R8, 0x7632, R8 ;  /* 0x0000763208087816 */ /* 0x000fc60000000008 */
[----:B------:R-:W-:Y:S01]  /*38e0*/  FMUL R14, R0, R5 ;  /* 0x00000005000e7220 */ /* 0x000fe20000400000 */
[C---:B------:R-:W-:Y:S01]  /*38f0*/  IMAD.U32 R5, R9.reuse, 0x10000, RZ ;  /* 0x0001000009057824 */ /* 0x040fe200078e00ff */
[----:B------:R-:W-:-:S03]  /*3900*/  PRMT R9, R9, 0x7632, R9 ;  /* 0x0000763209097816 */ /* 0x000fc60000000009 */
[----:B------:R-:W-:Y:S01]  /*3910*/  FMUL R15, R0, R5 ;  /* 0x00000005000f7220 */ /* 0x000fe20000400000 */
[----:B------:R-:W2:Y:S01]  /*3920*/  FRND R14, R14 ;  /* 0x0000000e000e7307 */ /* 0x000ea20000201000 */
[----:B------:R-:W-:Y:S02]  /*3930*/  IMAD.U32 R5, R8, 0x10000, RZ ;  /* 0x0001000008057824 */ /* 0x000fe400078e00ff */
[----:B------:R-:W-:Y:S02]  /*3940*/  IMAD.U32 R9, R9, 0x10000, RZ ;  /* 0x0001000009097824 */ /* 0x000fe400078e00ff */
[----:B------:R-:W-:-:S03]  /*3950*/  FMUL R5, R0, R5 ;  /* 0x0000000500057220 */ /* 0x000fc60000400000 */
[----:B------:R-:W3:Y:S01]  /*3960*/  FRND R15, R15 ;  /* 0x0000000f000f7307 */ /* 0x000ee20000201000 */
[----:B------:R-:W-:-:S07]  /*3970*/  FMUL R9, R0, R9 ;  /* 0x0000000900097220 */ /* 0x000fce0000400000 */
[----:B------:R-:W4:Y:S01]  /*3980*/  FRND R5, R5 ;  /* 0x0000000500057307 */ /* 0x000f220000201000 */
[----:B--2---:R-:W-:-:S07]  /*3990*/  FSETP.GT.AND P0, PT, R14, -127, PT ;  /* 0xc2fe00000e00780b */ /* 0x004fce0003f04000 */
[----:B------:R-:W2:Y:S01]  /*39a0*/  FRND R9, R9 ;  /* 0x0000000900097307 */ /* 0x000ea20000201000 */
[----:B---3--:R-:W-:Y:S02]  /*39b0*/  FSETP.GT.AND P2, PT, R15, -127, PT ;  /* 0xc2fe00000f00780b */ /* 0x008fe40003f44000 */
[C---:B------:R-:W-:Y:S02]  /*39c0*/  FSETP.NAN.AND P3, PT, R14.reuse, R14, PT ;  /* 0x0000000e0e00720b */ /* 0x040fe40003f68000 */
[----:B----4-:R-:W-:Y:S02]  /*39d0*/  FSETP.GT.AND P1, PT, R5, -127, PT ;  /* 0xc2fe00000500780b */ /* 0x010fe40003f24000 */
[----:B------:R-:W-:Y:S02]  /*39e0*/  @!P0 FSEL R14, R14, -127, P3 ;  /* 0xc2fe00000e0e8808 */ /* 0x000fe40001800000 */
[----:B------:R-:W-:Y:S02]  /*39f0*/  FSETP.NAN.AND P3, PT, R15, R15, PT ;  /* 0x0000000f0f00720b */ /* 0x000fe40003f68000 */
[----:B--2---:R-:W-:-:S03]  /*3a00*/  FSETP.GT.AND P0, PT, R9, -127, PT ;  /* 0xc2fe00000900780b */ /* 0x004fc60003f04000 */
[----:B------:R-:W-:Y:S02]  /*3a10*/  @!P2 FSEL R15, R15, -127, P3 ;  /* 0xc2fe00000f0fa808 */ /* 0x000fe40001800000 */
[----:B------:R-:W-:-:S04]  /*3a20*/  FSETP.NAN.AND P2, PT, R5, R5, PT ;  /* 0x000000050500720b */ /* 0x000fc80003f48000 */
[----:B------:R-:W-:Y:S02]  /*3a30*/  @!P1 FSEL R5, R5, -127, P2 ;  /* 0xc2fe000005059808 */ /* 0x000fe40001000000 */
[C---:B------:R-:W-:Y:S01]  /*3a40*/  FSETP.NAN.AND P1, PT, R9.reuse, R9, PT ;  /* 0x000000090900720b */ /* 0x040fe20003f28000 */
[----:B------:R-:W2:Y:S03]  /*3a50*/  F2I.S16.TRUNC.NTZ R7, R14 ;  /* 0x0000000e00077305 */ /* 0x000ea6000020e900 */
[----:B------:R-:W-:Y:S02]  /*3a60*/  @!P0 FSEL R9, R9, -127, P1 ;  /* 0xc2fe000009098808 */ /* 0x000fe40000800000 */
[----:B------:R-:W-:-:S03]  /*3a70*/  FSETP.GEU.AND P6, PT, R14, 127, PT ;  /* 0x42fe00000e00780b */ /* 0x000fc60003fce000 */
[----:B------:R-:W3:Y:S01]  /*3a80*/  F2I.S16.TRUNC.NTZ R6, R5 ;  /* 0x0000000500067305 */ /* 0x000ee2000020e900 */
[----:B------:R-:W-:-:S07]  /*3a90*/  FSETP.GEU.AND P0, PT, R5, 127, PT ;  /* 0x42fe00000500780b */ /* 0x000fce0003f0e000 */
[----:B------:R-:W4:Y:S01]  /*3aa0*/  F2I.S16.TRUNC.NTZ R8, R9 ;  /* 0x0000000900087305 */ /* 0x000f22000020e900 */
[----:B------:R-:W-:-:S07]  /*3ab0*/  FSETP.GEU.AND P2, PT, R9, 127, PT ;  /* 0x42fe00000900780b */ /* 0x000fce0003f4e000 */
[----:B0-----:R-:W0:Y:S01]  /*3ac0*/  F2I.S16.TRUNC.NTZ R10, R15 ;  /* 0x0000000f000a7305 */ /* 0x001e22000020e900 */
[----:B------:R-:W-:Y:S02]  /*3ad0*/  FSETP.GEU.AND P1, PT, R15, 127, PT ;  /* 0x42fe00000f00780b */ /* 0x000fe40003f2e000 */
[----:B------:R-:W-:Y:S02]  /*3ae0*/  FSETP.NAN.AND P5, PT, R14, R14, PT ;  /* 0x0000000e0e00720b */ /* 0x000fe40003fa8000 */
[----:B--2---:R-:W-:Y:S02]  /*3af0*/  LOP3.LUT R7, R7, 0xffff, RZ, 0xc0, !PT ;  /* 0x0000ffff07077812 */ /* 0x004fe400078ec0ff */
[----:B------:R-:W-:Y:S02]  /*3b00*/  FSETP.NAN.AND P4, PT, R5, R5, PT ;  /* 0x000000050500720b */ /* 0x000fe40003f88000 */
[----:B------:R-:W-:Y:S02]  /*3b10*/  @P6 SEL R7, R7, 0x7f, P5 ;  /* 0x0000007f07076807 */ /* 0x000fe40002800000 */
[----:B---3--:R-:W-:-:S02]  /*3b20*/  LOP3.LUT R6, R6, 0xffff, RZ, 0xc0, !PT ;  /* 0x0000ffff06067812 */ /* 0x008fc400078ec0ff */
[----:B------:R-:W-:Y:S02]  /*3b30*/  FSETP.NAN.AND P5, PT, R9, R9, PT ;  /* 0x000000090900720b */ /* 0x000fe40003fa8000 */
[----:B----4-:R-:W-:Y:S02]  /*3b40*/  LOP3.LUT R8, R8, 0xffff, RZ, 0xc0, !PT ;  /* 0x0000ffff08087812 */ /* 0x010fe400078ec0ff */
[----:B------:R-:W-:Y:S02]  /*3b50*/  FSETP.NAN.AND P3, PT, R15, R15, PT ;  /* 0x0000000f0f00720b */ /* 0x000fe40003f68000 */
[----:B0-----:R-:W-:Y:S02]  /*3b60*/  LOP3.LUT R5, R10, 0xffff, RZ, 0xc0, !PT ;  /* 0x0000ffff0a057812 */ /* 0x001fe400078ec0ff */
        /* <DEDUP_REMOVED lines=19> */
[----:B------:R-:W-:Y:S02]  /*3ca0*/  PLOP3.LUT P2, PT, PT, PT, UP0, 0x80, 0x0 ;  /* 0x000000000000781c */ /* 0x000fe40003f4f008 */
[----:B------:R-:W-:Y:S02]  /*3cb0*/  IADD3 R10, P1, R3, c[0x0][0x1d0], RZ ;  /* 0x00007400030a7a10 */ /* 0x000fe40007f3e0ff */
[----:B------:R-:W-:-:S02]  /*3cc0*/  PLOP3.LUT P3, PT, PT, PT, UP0, 0x80, 0x0 ;  /* 0x000000000000781c */ /* 0x000fc40003f6f008 */
[----:B-1----:R-:W-:Y:S02]  /*3cd0*/  IADD3 R12, P2, R3, c[0x0][0x1d8], RZ ;  /* 0x00007600030c7a10 */ /* 0x002fe40007f5e0ff */
[----:B------:R-:W-:Y:S02]  /*3ce0*/  PLOP3.LUT P4, PT, PT, PT, UP0, 0x80, 0x0 ;  /* 0x000000000000781c */ /* 0x000fe40003f8f008 */
[C---:B------:R-:W-:Y:S02]  /*3cf0*/  IADD3.X R11, R4.reuse, c[0x0][0x1d4], RZ, P1, !PT ;  /* 0x00007500040b7a10 */ /* 0x040fe40000ffe4ff */
[----:B------:R-:W-:Y:S02]  /*3d00*/  IADD3.X R13, R4, c[0x0][0x1dc], RZ, P2, !PT ;  /* 0x00007700040d7a10 */ /* 0x000fe400017fe4ff */
[----:B------:R-:W-:Y:S02]  /*3d10*/  SHF.R.S32.HI R3, RZ, 0x1f, R2 ;  /* 0x0000001fff037819 */ /* 0x000fe40000011402 */
[----:B------:R-:W-:Y:S01]  /*3d20*/  LEA R4, P1, R2, c[0x0][0x178], 0x1 ;  /* 0x00005e0002047a11 */ /* 0x000fe200078208ff */
[----:B0-----:R-:W-:-:S03]  /*3d30*/  CS2R R6, SRZ ;  /* 0x0000000000067805 */ /* 0x001fc6000001ff00 */
        /* <DEDUP_REMOVED lines=8> */
[----:B------:R-:W-:Y:S01]  /*3dc0*/  PRMT R6, R6, 0x7632, R6 ;  /* 0x0000763206067816 */ /* 0x000fe20000000006 */
[----:B------:R-:W-:Y:S02]  /*3dd0*/  IMAD.U32 R7, R7, 0x10000, RZ ;  /* 0x0001000007077824 */ /* 0x000fe400078e00ff */
[C---:B------:R-:W-:Y:S01]  /*3de0*/  FMUL R9, R0.reuse, R9 ;  /* 0x0000000900097220 */ /* 0x040fe20000400000 */
[----:B------:R-:W2:Y:S01]  /*3df0*/  FRND R8, R8 ;  /* 0x0000000800087307 */ /* 0x000ea20000201000 */
[----:B------:R-:W-:Y:S01]  /*3e00*/  FMUL R7, R0, R7 ;  /* 0x0000000700077220 */ /* 0x000fe20000400000 */
[----:B------:R-:W-:-:S06]  /*3e10*/  IMAD.U32 R5, R6, 0x10000, RZ ;  /* 0x0001000006057824 */ /* 0x000fcc00078e00ff */
        /* <DEDUP_REMOVED lines=12> */
[C---:B------:R-:W-:Y:S01]  /*3ee0*/  FSETP.NAN.AND P0, PT, R7.reuse, R7, PT ;  /* 0x000000070700720b */ /* 0x040fe20003f08000 */
[----:B0-----:R-:W0:Y:S03]  /*3ef0*/  F2I.S16.TRUNC.NTZ R10, R8 ;  /* 0x00000008000a7305 */ /* 0x001e26000020e900 */
[----:B------:R-:W-:Y:S02]  /*3f00*/  @!P2 FSEL R7, R7, -127, P0 ;  /* 0xc2fe00000707a808 */ /* 0x000fe40000000000 */
[----:B------:R-:W-:-:S04]  /*3f10*/  FSETP.NAN.AND P0, PT, R5, R5, PT ;  /* 0x000000050500720b */ /* 0x000fc80003f08000 */
[----:B------:R-:W-:Y:S01]  /*3f20*/  @!P1 FSEL R5, R5, -127, P0 ;  /* 0xc2fe000005059808 */ /* 0x000fe20000000000 */
[----:B------:R-:W-:Y:S01]  /*3f30*/  F2I.S16.TRUNC.NTZ R4, R9 ;  /* 0x0000000900047305 */ /* 0x000fe2000020e900 */
[----:B------:R-:W-:-:S07]  /*3f40*/  FSETP.GEU.AND P6, PT, R8, 127, PT ;  /* 0x42fe00000800780b */ /* 0x000fce0003fce000 */
[----:B------:R-:W2:Y:S01]  /*3f50*/  F2I.S16.TRUNC.NTZ R6, R7 ;  /* 0x0000000700067305 */ /* 0x000ea2000020e900 */
[----:B------:R-:W-:-:S07]  /*3f60*/  FSETP.GEU.AND P0, PT, R7, 127, PT ;  /* 0x42fe00000700780b */ /* 0x000fce0003f0e000 */
[----:B------:R3:W4:Y:S01]  /*3f70*/  F2I.S16.TRUNC.NTZ R0, R5 ;  /* 0x0000000500007305 */ /* 0x000722000020e900 */
[----:B------:R-:W-:Y:S02]  /*3f80*/  FSETP.GEU.AND P1, PT, R9, 127, PT ;  /* 0x42fe00000900780b */ /* 0x000fe40003f2e000 */
[----:B------:R-:W-:Y:S02]  /*3f90*/  FSETP.GEU.AND P2, PT, R5, 127, PT ;  /* 0x42fe00000500780b */ /* 0x000fe40003f4e000 */
[----:B------:R-:W-:Y:S02]  /*3fa0*/  FSETP.NAN.AND P5, PT, R8, R8, PT ;  /* 0x000000080800720b */ /* 0x000fe40003fa8000 */
[----:B0-----:R-:W-:Y:S02]  /*3fb0*/  LOP3.LUT R11, R10, 0xffff, RZ, 0xc0, !PT ;  /* 0x0000ffff0a0b7812 */ /* 0x001fe400078ec0ff */
[----:B------:R-:W-:Y:S02]  /*3fc0*/  FSETP.NAN.AND P3, PT, R9, R9, PT ;  /* 0x000000090900720b */ /* 0x000fe40003f68000 */
[----:B------:R-:W-:-:S02]  /*3fd0*/  @P6 SEL R11, R11, 0x7f, P5 ;  /* 0x0000007f0b0b6807 */ /* 0x000fc40002800000 */
[----:B------:R-:W-:Y:S02]  /*3fe0*/  FSETP.NAN.AND P5, PT, R5, R5, PT ;  /* 0x000000050500720b */ /* 0x000fe40003fa8000 */
[----:B------:R-:W-:Y:S02]  /*3ff0*/  FSETP.NAN.AND P4, PT, R7, R7, PT ;  /* 0x000000070700720b */ /* 0x000fe40003f88000 */
[----:B--2---:R-:W-:Y:S02]  /*4000*/  LOP3.LUT R6, R6, 0xffff, RZ, 0xc0, !PT ;  /* 0x0000ffff06067812 */ /* 0x004fe400078ec0ff */
[----:B---3--:R-:W-:Y:S02]  /*4010*/  LOP3.LUT R5, R4, 0xffff, RZ, 0xc0, !PT ;  /* 0x0000ffff04057812 */ /* 0x008fe400078ec0ff */
[----:B----4-:R-:W-:Y:S02]  /*4020*/  LOP3.LUT R0, R0, 0xffff, RZ, 0xc0, !PT ;  /* 0x0000ffff00007812 */ /* 0x010fe400078ec0ff */
[----:B------:R-:W-:-:S02]  /*4030*/  @P0 SEL R6, R6, 0x7f, P4 ;  /* 0x0000007f06060807 */ /* 0x000fc40002000000 */
[----:B------:R-:W-:Y:S02]  /*4040*/  @P1 SEL R5, R5, 0x7f, P3 ;  /* 0x0000007f05051807 */ /* 0x000fe40001800000 */
[----:B------:R-:W-:Y:S02]  /*4050*/  @P2 SEL R0, R0, 0x7f, P5 ;  /* 0x0000007f00002807 */ /* 0x000fe40002800000 */
[----:B------:R-:W-:Y:S02]  /*4060*/  PLOP3.LUT P2, PT, PT, PT, UP0, 0x80, 0x0 ;  /* 0x000000000000781c */ /* 0x000fe40003f4f008 */
[----:B------:R-:W-:Y:S02]  /*4070*/  PRMT R6, R11, 0x3340, R6 ;  /* 0x000033400b067816 */ /* 0x000fe40000000006 */
[----:B------:R-:W-:Y:S02]  /*4080*/  PLOP3.LUT P0, PT, PT, PT, UP0, 0x80, 0x0 ;  /* 0x000000000000781c */ /* 0x000fe40003f0f008 */
[----:B------:R-:W-:-:S02]  /*4090*/  PRMT R5, R5, 0x3340, R0 ;  /* 0x0000334005057816 */ /* 0x000fc40000000000 */
[----:B------:R-:W-:Y:S02]  /*40a0*/  IADD3 R4, P0, R2, c[0x0][0x1c0], RZ ;  /* 0x0000700002047a10 */ /* 0x000fe40007f1e0ff */
[----:B------:R-:W-:Y:S02]  /*40b0*/  PRMT R11, R5, 0x5410, R6 ;  /* 0x00005410050b7816 */ /* 0x000fe40000000006 */
[----:B------:R-:W-:Y:S02]  /*40c0*/  IADD3.X R5, R3, c[0x0][0x1c4], RZ, P0, !PT ;  /* 0x0000710003057a10 */ /* 0x000fe400007fe4ff */
[----:B------:R-:W-:Y:S02]  /*40d0*/  PLOP3.LUT P0, PT, PT, PT, UP0, 0x80, 0x0 ;  /* 0x000000000000781c */ /* 0x000fe40003f0f008 */
[----:B------:R-:W-:Y:S02]  /*40e0*/  PLOP3.LUT P3, PT, PT, PT, UP0, 0x80, 0x0 ;  /* 0x000000000000781c */ /* 0x000fe40003f6f008 */
[----:B------:R-:W-:-:S02]  /*40f0*/  PLOP3.LUT P1, PT, PT, PT, UP0, 0x80, 0x0 ;  /* 0x000000000000781c */ /* 0x000fc40003f2f008 */
[----:B------:R-:W-:Y:S01]  /*4100*/  PLOP3.LUT P4, PT, PT, PT, UP0, 0x40, 0x0 ;  /* 0x000000000000781c */ /* 0x000fe20003f8e808 */
[----:B------:R1:W-:Y:S01]  /*4110*/  @!P2 STG.E [R4.64], R11 ;  /* 0x0000000b0400a986 */ /* 0x0003e2000c10190a */
[----:B------:R-:W-:Y:S02]  /*4120*/  PLOP3.LUT P1, PT, PT, PT, UP0, 0x80, 0x0 ;  /* 0x000000000000781c */ /* 0x000fe40003f2f008 */
[C---:B------:R-:W-:Y:S02]  /*4130*/  IADD3 R6, P1, R2.reuse, c[0x0][0x1c8], RZ ;  /* 0x0000720002067a10 */ /* 0x040fe40007f3e0ff */
[----:B------:R-:W-:Y:S02]  /*4140*/  IADD3 R8, P2, R2, c[0x0][0x1d0], RZ ;  /* 0x0000740002087a10 */ /* 0x000fe40007f5e0ff */
[C---:B------:R-:W-:Y:S02]  /*4150*/  IADD3.X R7, R3.reuse, c[0x0][0x1cc], RZ, P1, !PT ;  /* 0x0000730003077a10 */ /* 0x040fe40000ffe4ff */
[----:B------:R-:W-:-:S02]  /*4160*/  IADD3.X R9, R3, c[0x0][0x1d4], RZ, P2, !PT ;  /* 0x0000750003097a10 */ /* 0x000fc400017fe4ff */
[----:B------:R-:W-:Y:S01]  /*4170*/  IADD3 R2, P1, R2, c[0x0][0x1d8], RZ ;  /* 0x0000760002027a10 */ /* 0x000fe20007f3e0ff */
[----:B------:R1:W-:Y:S04]  /*4180*/  @!P0 STG.E [R6.64], R11 ;  /* 0x0000000b06008986 */ /* 0x0003e8000c10190a */
[----:B------:R1:W-:Y:S01]  /*4190*/  @!P3 STG.E [R8.64], R11 ;  /* 0x0000000b0800b986 */ /* 0x0003e2000c10190a */
[----:B------:R-:W-:Y:S01]  /*41a0*/  IADD3.X R3, R3, c[0x0][0x1dc], RZ, P1, !PT ;  /* 0x0000770003037a10 */ /* 0x000fe20000ffe4ff */
[----:B------:R-:W-:Y:S06]  /*41b0*/  @!P4 EXIT ;  /* 0x000000000000c94d */ /* 0x000fec0003800000 */
[----:B------:R-:W-:Y:S01]  /*41c0*/  STG.E [R2.64], R11 ;  /* 0x0000000b02007986 */ /* 0x000fe2000c10190a */
[----:B------:R-:W-:Y:S05]  /*41d0*/  EXIT ;  /* 0x000000000000794d */ /* 0x000fea0003800000 */
.L_x_0:
[----:B------:R-:W-:-:S00]  /*41e0*/  BRA `(.L_x_0) ;  /* 0xfffffff000007947 */ /* 0x000fc0000383ffff */
[----:B------:R-:W-:-:S00]  /*41f0*/  NOP ;  /* 0x0000000000007918 */ /* 0x000fc00000000000 */
        /* <DEDUP_REMOVED lines=8> */
.L_x_1:


//--------------------- .nv.global.init           --------------------------
	.section	.nv.global.init,"aw",@progbits
.nv.global.init:
	.type		_$_str,@object
	.size		_$_str,(.L_0 - _$_str)
_$_str:
        /*0000*/ 	.byte	0x5f, 0x5f, 0x43, 0x55, 0x44, 0x41, 0x5f, 0x46, 0x54, 0x5a, 0x00
.L_0:


//--------------------- .nv.shared.triton_red_fused__to_copy_add_amax_amin_clamp_mul_native_layer_norm_reciprocal_1 --------------------------
	.section	.nv.shared.triton_red_fused__to_copy_add_amax_amin_clamp_mul_native_layer_norm_reciprocal_1,"aw",@nobits
	.sectionflags	@""
	.align	16
